// auto-generated by cutlass_sweep.gemm — config: {"arch": "sm_100", "cluster_m": 1, "cluster_n": 1, "dtype": "e5m2", "dtype_b": "e4m3", "layout": "tt", "stages": 0, "tile_k": 64, "tile_m": 64, "tile_n": 256}
#include "cutlass/cutlass.h"
#include "cutlass/gemm/collective/collective_builder.hpp"
#include "cutlass/gemm/device/gemm_universal_adapter.h"
#include "cutlass/gemm/kernel/gemm_universal.hpp"
#include "cutlass/epilogue/collective/collective_builder.hpp"

using ElemA = cutlass::float_e5m2_t;
using ElemB = cutlass::float_e4m3_t;
using ElemCD = cutlass::float_e5m2_t;
using Acc  = float;
using TileShape    = cute::Shape<cute::_64, cute::_256, cute::_64>;
using ClusterShape = cute::Shape<cute::_1, cute::_1, cute::_1>;

using CollectiveEpilogue = typename cutlass::epilogue::collective::CollectiveBuilder<
    cutlass::arch::Sm100, cutlass::arch::OpClassTensorOp,
    TileShape, ClusterShape,
    cutlass::epilogue::collective::EpilogueTileAuto,
    Acc, Acc,
    ElemCD, cutlass::layout::RowMajor, 128 / cutlass::sizeof_bits<ElemCD>::value,
    ElemCD, cutlass::layout::RowMajor, 128 / cutlass::sizeof_bits<ElemCD>::value,
    cutlass::epilogue::collective::EpilogueScheduleAuto
  >::CollectiveOp;

using CollectiveMainloop = typename cutlass::gemm::collective::CollectiveBuilder<
    cutlass::arch::Sm100, cutlass::arch::OpClassTensorOp,
    ElemA, cutlass::layout::ColumnMajor, 128 / cutlass::sizeof_bits<ElemA>::value,
    ElemB, cutlass::layout::ColumnMajor, 128 / cutlass::sizeof_bits<ElemB>::value,
    Acc,
    TileShape, ClusterShape,
    cutlass::gemm::collective::StageCountAutoCarveout<static_cast<int>(sizeof(typename CollectiveEpilogue::SharedStorage))>,
    cutlass::gemm::collective::KernelScheduleAuto
  >::CollectiveOp;

using GemmKernel = cutlass::gemm::kernel::GemmUniversal<
    cute::Shape<int,int,int,int>,
    CollectiveMainloop,
    CollectiveEpilogue
>;
using Gemm = cutlass::gemm::device::GemmUniversalAdapter<GemmKernel>;

// Force the device kernel symbol into the cubin without needing a host main.
auto* _anchor = &cutlass::device_kernel<GemmKernel>;


// ===== COMPILED SASS (sm_100a) =====

	.target	sm_100a

	.elftype	@"ET_EXEC"


//--------------------- .note.nv.tkinfo           --------------------------
	.section	.note.nv.tkinfo,"",@"SHT_NOTE"
	.sectionflags	@"SHF_NOTE_NV_TKINFO"
	.tkinfo
        /*0018*/ 	.word	0x00000002
        /*0030*/ 	.string	""
        /*0030*/ 	.string	"ptxas"
        /*0030*/ 	.string	"Cuda compilation tools, release 13.0, V13.0.88"
        /*0030*/ 	.string	"Build cuda_13.0.r13.0/compiler.36424714_0"
        /*0030*/ 	.string	"-arch sm_100a -m 64 "



//--------------------- .note.nv.cuinfo           --------------------------
	.section	.note.nv.cuinfo,"",@"SHT_NOTE"
	.sectionflags	@"SHF_NOTE_NV_CUINFO"
        /*0018*/ 	.short	0x0002
        /*001a*/ 	.short	0x0064
        /*001c*/ 	.short	0x0082
	.zero		2


//--------------------- .nv.info                  --------------------------
	.section	.nv.info,"",@"SHT_CUDA_INFO"
	.align	4


	//----- nvinfo : EIATTR_REGCOUNT
	.align		4
        /*0000*/ 	.byte	0x04, 0x2f
        /*0002*/ 	.short	(.L_20 - .L_19)
	.align		4
.L_19:
        /*0004*/ 	.word	index@(_ZN7cutlass13device_kernelINS_4gemm6kernel13GemmUniversalIN4cute5tupleIJiiiiEEENS1_10collective13CollectiveMmaINS1_35MainloopSm100TmaUmmaWarpSpecializedILi10ELi2ELi4ENS5_IJNS4_1CILi1EEESB_SB_EEEEENS5_IJNSA_ILi64EEENSA_ILi256EEESE_EEENS_12float_e5m2_tENS5_IJSB_llEEENS_12float_e4m3_tENS5_IJlSB_lEEENS4_8TiledMMAINS4_8MMA_AtomIJNS4_10MMA_TraitsINS4_19SM100_MMA_F8F6F4_SSEJSH_SJ_fSE_SF_NS4_17integral_constantINS4_4UMMA5MajorELSR_1EEENSP_ISR_LSR_0EEENSP_INSQ_7ScaleInELSU_0EEESV_EEEEEENS4_6LayoutISC_NS5_IJNSA_ILi0EEESZ_SZ_EEEEENS5_IJNS4_10UnderscoreES12_S12_EEEEENS4_13SM90_TMA_LOADENS4_14ComposedLayoutINS4_7SwizzleILi2ELi4ELi3EEENS4_18smem_ptr_flag_bitsILi8EEENSY_INS5_IJSE_NSA_ILi8EEEEEENS5_IJSB_SE_EEEEEEEvNS4_8identityES15_NS16_IS18_S1A_NSY_INS5_IJS1B_SE_EEENS5_IJSE_SB_EEEEEEEvS1G_EENS_8epilogue10collective18CollectiveEpilogueINS1M_23Sm100TmaWarpSpecializedILi4ELi2ELi32ELb0ELb0EEEJSG_NS5_IJNSY_ISE_SB_EES1R_EEESH_SK_SH_SK_NS1M_6fusion15FusionCallbacksIS1Q_NS1T_17LinearCombinationISH_fSH_fLNS_15FloatRoundStyleE2EEESG_S1S_JEEENS4_5SM1004TMEM4LOAD26SM100_TMEM_LOAD_16dp32b32xES15_S1K_NS4_39AutoVectorizingCopyWithAssumedAlignmentILi128EEENS4_14SM90_TMA_STOREES1K_S24_S24_EEEvvEEEEvNT_6ParamsE)
        /*0008*/ 	.word	0x00000079


	//----- nvinfo : EIATTR_FRAME_SIZE
	.align		4
.L_20:
        /*000c*/ 	.byte	0x04, 0x11
        /*000e*/ 	.short	(.L_22 - .L_21)
	.align		4
.L_21:
        /*0010*/ 	.word	index@($__internal_2_$__cuda_sm10x_tcgen05_guardrail_trap_unallocated_columns_being_dealloced)
        /*0014*/ 	.word	0x00000000


	//----- nvinfo : EIATTR_FRAME_SIZE
	.align		4
.L_22:
        /*0018*/ 	.byte	0x04, 0x11
        /*001a*/ 	.short	(.L_24 - .L_23)
	.align		4
.L_23:
        /*001c*/ 	.word	index@($__internal_1_$__cuda_sm10x_tcgen05_guardrail_trap_phase_invalid_during_alloc)
        /*0020*/ 	.word	0x00000000


	//----- nvinfo : EIATTR_FRAME_SIZE
	.align		4
.L_24:
        /*0024*/ 	.byte	0x04, 0x11
        /*0026*/ 	.short	(.L_26 - .L_25)
	.align		4
.L_25:
        /*0028*/ 	.word	index@($__internal_0_$__cuda_sm10x_tcgen05_guardrail_trap_col_being_dealloced_not_returned_by_alloc)
        /*002c*/ 	.word	0x00000000


	//----- nvinfo : EIATTR_FRAME_SIZE
	.align		4
.L_26:
        /*0030*/ 	.byte	0x04, 0x11
        /*0032*/ 	.short	(.L_28 - .L_27)
	.align		4
.L_27:
        /*0034*/ 	.word	index@(_ZN7cutlass13device_kernelINS_4gemm6kernel13GemmUniversalIN4cute5tupleIJiiiiEEENS1_10collective13CollectiveMmaINS1_35MainloopSm100TmaUmmaWarpSpecializedILi10ELi2ELi4ENS5_IJNS4_1CILi1EEESB_SB_EEEEENS5_IJNSA_ILi64EEENSA_ILi256EEESE_EEENS_12float_e5m2_tENS5_IJSB_llEEENS_12float_e4m3_tENS5_IJlSB_lEEENS4_8TiledMMAINS4_8MMA_AtomIJNS4_10MMA_TraitsINS4_19SM100_MMA_F8F6F4_SSEJSH_SJ_fSE_SF_NS4_17integral_constantINS4_4UMMA5MajorELSR_1EEENSP_ISR_LSR_0EEENSP_INSQ_7ScaleInELSU_0EEESV_EEEEEENS4_6LayoutISC_NS5_IJNSA_ILi0EEESZ_SZ_EEEEENS5_IJNS4_10UnderscoreES12_S12_EEEEENS4_13SM90_TMA_LOADENS4_14ComposedLayoutINS4_7SwizzleILi2ELi4ELi3EEENS4_18smem_ptr_flag_bitsILi8EEENSY_INS5_IJSE_NSA_ILi8EEEEEENS5_IJSB_SE_EEEEEEEvNS4_8identityES15_NS16_IS18_S1A_NSY_INS5_IJS1B_SE_EEENS5_IJSE_SB_EEEEEEEvS1G_EENS_8epilogue10collective18CollectiveEpilogueINS1M_23Sm100TmaWarpSpecializedILi4ELi2ELi32ELb0ELb0EEEJSG_NS5_IJNSY_ISE_SB_EES1R_EEESH_SK_SH_SK_NS1M_6fusion15FusionCallbacksIS1Q_NS1T_17LinearCombinationISH_fSH_fLNS_15FloatRoundStyleE2EEESG_S1S_JEEENS4_5SM1004TMEM4LOAD26SM100_TMEM_LOAD_16dp32b32xES15_S1K_NS4_39AutoVectorizingCopyWithAssumedAlignmentILi128EEENS4_14SM90_TMA_STOREES1K_S24_S24_EEEvvEEEEvNT_6ParamsE)
        /*0038*/ 	.word	0x00000000


	//----- nvinfo : EIATTR_MIN_STACK_SIZE
	.align		4
.L_28:
        /*003c*/ 	.byte	0x04, 0x12
        /*003e*/ 	.short	(.L_30 - .L_29)
	.align		4
.L_29:
        /*0040*/ 	.word	index@(_ZN7cutlass13device_kernelINS_4gemm6kernel13GemmUniversalIN4cute5tupleIJiiiiEEENS1_10collective13CollectiveMmaINS1_35MainloopSm100TmaUmmaWarpSpecializedILi10ELi2ELi4ENS5_IJNS4_1CILi1EEESB_SB_EEEEENS5_IJNSA_ILi64EEENSA_ILi256EEESE_EEENS_12float_e5m2_tENS5_IJSB_llEEENS_12float_e4m3_tENS5_IJlSB_lEEENS4_8TiledMMAINS4_8MMA_AtomIJNS4_10MMA_TraitsINS4_19SM100_MMA_F8F6F4_SSEJSH_SJ_fSE_SF_NS4_17integral_constantINS4_4UMMA5MajorELSR_1EEENSP_ISR_LSR_0EEENSP_INSQ_7ScaleInELSU_0EEESV_EEEEEENS4_6LayoutISC_NS5_IJNSA_ILi0EEESZ_SZ_EEEEENS5_IJNS4_10UnderscoreES12_S12_EEEEENS4_13SM90_TMA_LOADENS4_14ComposedLayoutINS4_7SwizzleILi2ELi4ELi3EEENS4_18smem_ptr_flag_bitsILi8EEENSY_INS5_IJSE_NSA_ILi8EEEEEENS5_IJSB_SE_EEEEEEEvNS4_8identityES15_NS16_IS18_S1A_NSY_INS5_IJS1B_SE_EEENS5_IJSE_SB_EEEEEEEvS1G_EENS_8epilogue10collective18CollectiveEpilogueINS1M_23Sm100TmaWarpSpecializedILi4ELi2ELi32ELb0ELb0EEEJSG_NS5_IJNSY_ISE_SB_EES1R_EEESH_SK_SH_SK_NS1M_6fusion15FusionCallbacksIS1Q_NS1T_17LinearCombinationISH_fSH_fLNS_15FloatRoundStyleE2EEESG_S1S_JEEENS4_5SM1004TMEM4LOAD26SM100_TMEM_LOAD_16dp32b32xES15_S1K_NS4_39AutoVectorizingCopyWithAssumedAlignmentILi128EEENS4_14SM90_TMA_STOREES1K_S24_S24_EEEvvEEEEvNT_6ParamsE)
        /*0044*/ 	.word	0x00000000
.L_30:


//--------------------- .nv.compat                --------------------------
	.section	.nv.compat,"",@"SHT_CUDA_COMPAT_INFO"
	.align	4
        /*0000*/ 	.byte	0x02, 0x09, 0x01, 0x00, 0x02, 0x02, 0x02, 0x00, 0x02, 0x05, 0x05, 0x00, 0x03, 0x07, 0x01, 0x01
        /*0010*/ 	.byte	0x02, 0x03, 0x01, 0x00, 0x02, 0x06, 0x01, 0x00, 0x04, 0x0b, 0x08, 0x00, 0x09, 0x00, 0x00, 0x00
        /*0020*/ 	.byte	0x00, 0x00, 0x00, 0x00


//--------------------- .nv.info._ZN7cutlass13device_kernelINS_4gemm6kernel13GemmUniversalIN4cute5tupleIJiiiiEEENS1_10collective13CollectiveMmaINS1_35MainloopSm100TmaUmmaWarpSpecializedILi10ELi2ELi4ENS5_IJNS4_1CILi1EEESB_SB_EEEEENS5_IJNSA_ILi64EEENSA_ILi256EEESE_EEENS_12float_e5m2_tENS5_IJSB_llEEENS_12float_e4m3_tENS5_IJlSB_lEEENS4_8TiledMMAINS4_8MMA_AtomIJNS4_10MMA_TraitsINS4_19SM100_MMA_F8F6F4_SSEJSH_SJ_fSE_SF_NS4_17integral_constantINS4_4UMMA5MajorELSR_1EEENSP_ISR_LSR_0EEENSP_INSQ_7ScaleInELSU_0EEESV_EEEEEENS4_6LayoutISC_NS5_IJNSA_ILi0EEESZ_SZ_EEEEENS5_IJNS4_10UnderscoreES12_S12_EEEEENS4_13SM90_TMA_LOADENS4_14ComposedLayoutINS4_7SwizzleILi2ELi4ELi3EEENS4_18smem_ptr_flag_bitsILi8EEENSY_INS5_IJSE_NSA_ILi8EEEEEENS5_IJSB_SE_EEEEEEEvNS4_8identityES15_NS16_IS18_S1A_NSY_INS5_IJS1B_SE_EEENS5_IJSE_SB_EEEEEEEvS1G_EENS_8epilogue10collective18CollectiveEpilogueINS1M_23Sm100TmaWarpSpecializedILi4ELi2ELi32ELb0ELb0EEEJSG_NS5_IJNSY_ISE_SB_EES1R_EEESH_SK_SH_SK_NS1M_6fusion15FusionCallbacksIS1Q_NS1T_17LinearCombinationISH_fSH_fLNS_15FloatRoundStyleE2EEESG_S1S_JEEENS4_5SM1004TMEM4LOAD26SM100_TMEM_LOAD_16dp32b32xES15_S1K_NS4_39AutoVectorizingCopyWithAssumedAlignmentILi128EEENS4_14SM90_TMA_STOREES1K_S24_S24_EEEvvEEEEvNT_6ParamsE --------------------------
	.section	.nv.info._ZN7cutlass13device_kernelINS_4gemm6kernel13GemmUniversalIN4cute5tupleIJiiiiEEENS1_10collective13CollectiveMmaINS1_35MainloopSm100TmaUmmaWarpSpecializedILi10ELi2ELi4ENS5_IJNS4_1CILi1EEESB_SB_EEEEENS5_IJNSA_ILi64EEENSA_ILi256EEESE_EEENS_12float_e5m2_tENS5_IJSB_llEEENS_12float_e4m3_tENS5_IJlSB_lEEENS4_8TiledMMAINS4_8MMA_AtomIJNS4_10MMA_TraitsINS4_19SM100_MMA_F8F6F4_SSEJSH_SJ_fSE_SF_NS4_17integral_constantINS4_4UMMA5MajorELSR_1EEENSP_ISR_LSR_0EEENSP_INSQ_7ScaleInELSU_0EEESV_EEEEEENS4_6LayoutISC_NS5_IJNSA_ILi0EEESZ_SZ_EEEEENS5_IJNS4_10UnderscoreES12_S12_EEEEENS4_13SM90_TMA_LOADENS4_14ComposedLayoutINS4_7SwizzleILi2ELi4ELi3EEENS4_18smem_ptr_flag_bitsILi8EEENSY_INS5_IJSE_NSA_ILi8EEEEEENS5_IJSB_SE_EEEEEEEvNS4_8identityES15_NS16_IS18_S1A_NSY_INS5_IJS1B_SE_EEENS5_IJSE_SB_EEEEEEEvS1G_EENS_8epilogue10collective18CollectiveEpilogueINS1M_23Sm100TmaWarpSpecializedILi4ELi2ELi32ELb0ELb0EEEJSG_NS5_IJNSY_ISE_SB_EES1R_EEESH_SK_SH_SK_NS1M_6fusion15FusionCallbacksIS1Q_NS1T_17LinearCombinationISH_fSH_fLNS_15FloatRoundStyleE2EEESG_S1S_JEEENS4_5SM1004TMEM4LOAD26SM100_TMEM_LOAD_16dp32b32xES15_S1K_NS4_39AutoVectorizingCopyWithAssumedAlignmentILi128EEENS4_14SM90_TMA_STOREES1K_S24_S24_EEEvvEEEEvNT_6ParamsE,"",@"SHT_CUDA_INFO"
	.sectionflags	@""
	.align	4


	//----- nvinfo : EIATTR_CUDA_API_VERSION
	.align		4
        /*0000*/ 	.byte	0x04, 0x37
        /*0002*/ 	.short	(.L_32 - .L_31)
.L_31:
        /*0004*/ 	.word	0x00000082


	//----- nvinfo : EIATTR_KPARAM_INFO
	.align		4
.L_32:
        /*0008*/ 	.byte	0x04, 0x17
        /*000a*/ 	.short	(.L_34 - .L_33)
.L_33:
        /*000c*/ 	.word	0x00000000
        /*0010*/ 	.short	0x0000
        /*0012*/ 	.short	0x0000
        /*0014*/ 	.byte	0x00, 0xf0, 0x01, 0x20


	//----- nvinfo : EIATTR_AT_ENTRY_FRAGMENTS
	.align		4
.L_34:
        /*0018*/ 	.byte	0x04, 0x4f
        /*001a*/ 	.short	(.L_36 - .L_35)


	//   ....[0]....
.L_35:
        /*001c*/ 	.word	0x00000006


	//----- nvinfo : EIATTR_RESERVED_SMEM_USED
	.align		4
.L_36:
        /*0020*/ 	.byte	0x01, 0x41
	.zero		2


	//----- nvinfo : EIATTR_SPARSE_MMA_MASK
	.align		4
        /*0024*/ 	.byte	0x03, 0x50
        /*0026*/ 	.short	0x0000


	//----- nvinfo : EIATTR_TCGEN05_1CTA_USED
	.align		4
        /*0028*/ 	.byte	0x01, 0x51
	.zero		2


	//----- nvinfo : EIATTR_MAXREG_COUNT
	.align		4
        /*002c*/ 	.byte	0x03, 0x1b
        /*002e*/ 	.short	0x00ff


	//----- nvinfo : EIATTR_NUM_BARRIERS
	.align		4
        /*0030*/ 	.byte	0x02, 0x4c
        /*0032*/ 	.byte	0x07
	.zero		1


	//----- nvinfo : EIATTR_EXTERNS
	.align		4
        /*0034*/ 	.byte	0x04, 0x0f
        /*0036*/ 	.short	(.L_38 - .L_37)


	//   ....[0]....
	.align		4
.L_37:
        /*0038*/ 	.word	index@(__assertfail)


	//----- nvinfo : EIATTR_MERCURY_ISA_VERSION
	.align		4
.L_38:
        /*003c*/ 	.byte	0x03, 0x5f
        /*003e*/ 	.short	0x0101


	//----- nvinfo : EIATTR_INT_WARP_WIDE_INSTR_OFFSETS
	.align		4
        /*0040*/ 	.byte	0x04, 0x31
        /*0042*/ 	.short	(.L_40 - .L_39)


	//   ....[0]....
.L_39:
        /*0044*/ 	.word	0x00001ed0


	//   ....[1]....
        /*0048*/ 	.word	0x00003be0


	//   ....[2]....
        /*004c*/ 	.word	0x00003c10


	//   ....[3]....
        /*0050*/ 	.word	0x00003c60


	//   ....[4]....
        /*0054*/ 	.word	0x00004580


	//   ....[5]....
        /*0058*/ 	.word	0x000045e0


	//   ....[6]....
        /*005c*/ 	.word	0x000046c0


	//   ....[7]....
        /*0060*/ 	.word	0x00004730


	//   ....[8]....
        /*0064*/ 	.word	0x00004840


	//   ....[9]....
        /*0068*/ 	.word	0x000048d0


	//   ....[10]....
        /*006c*/ 	.word	0x00004aa0


	//   ....[11]....
        /*0070*/ 	.word	0x00004c00


	//----- nvinfo : EIATTR_COOP_GROUP_MASK_REGIDS
	.align		4
.L_40:
        /*0074*/ 	.byte	0x04, 0x29
        /*0076*/ 	.short	(.L_42 - .L_41)


	//   ....[0]....
.L_41:
        /*0078*/ 	.word	0xffffffff


	//   ....[1]....
        /*007c*/ 	.word	0xffffffff


	//   ....[2]....
        /*0080*/ 	.word	0xffffffff


	//   ....[3]....
        /*0084*/ 	.word	0xffffffff


	//   ....[4]....
        /*0088*/ 	.word	0xffffffff


	//   ....[5]....
        /*008c*/ 	.word	0xffffffff


	//   ....[6]....
        /*0090*/ 	.word	0xffffffff


	//   ....[7]....
        /*0094*/ 	.word	0xffffffff


	//   ....[8]....
        /*0098*/ 	.word	0xffffffff


	//   ....[9]....
        /*009c*/ 	.word	0xffffffff


	//   ....[10]....
        /*00a0*/ 	.word	0xffffffff


	//   ....[11]....
        /*00a4*/ 	.word	0xffffffff


	//   ....[12]....
        /*00a8*/ 	.word	0xffffffff


	//----- nvinfo : EIATTR_COOP_GROUP_INSTR_OFFSETS
	.align		4
.L_42:
        /*00ac*/ 	.byte	0x04, 0x28
        /*00ae*/ 	.short	(.L_44 - .L_43)


	//   ....[0]....
.L_43:
        /*00b0*/ 	.word	0x00000090


	//   ....[1]....
        /*00b4*/ 	.word	0x000004d0


	//   ....[2]....
        /*00b8*/ 	.word	0x00000730


	//   ....[3]....
        /*00bc*/ 	.word	0x000008d0


	//   ....[4]....
        /*00c0*/ 	.word	0x000009d0


	//   ....[5]....
        /*00c4*/ 	.word	0x00000b40


	//   ....[6]....
        /*00c8*/ 	.word	0x00000ce0


	//   ....[7]....
        /*00cc*/ 	.word	0x00001db0


	//   ....[8]....
        /*00d0*/ 	.word	0x00002ef0


	//   ....[9]....
        /*00d4*/ 	.word	0x00003100


	//   ....[10]....
        /*00d8*/ 	.word	0x00003130


	//   ....[11]....
        /*00dc*/ 	.word	0x00003ad0


	//   ....[12]....
        /*00e0*/ 	.word	0x00003d00


	//----- nvinfo : EIATTR_VRC_CTA_INIT_COUNT
	.align		4
.L_44:
        /*00e4*/ 	.byte	0x02, 0x4a
        /*00e6*/ 	.byte	0x80
	.zero		1


	//----- nvinfo : EIATTR_SYSCALL_OFFSETS
	.align		4
        /*00e8*/ 	.byte	0x04, 0x46
        /*00ea*/ 	.short	(.L_46 - .L_45)


	//   ....[0]....
.L_45:
        /*00ec*/ 	.word	0x00005680


	//   ....[1]....
        /*00f0*/ 	.word	0x000057c0


	//   ....[2]....
        /*00f4*/ 	.word	0x00005fc0


	//   ....[3]....
        /*00f8*/ 	.word	0x00006d60


	//   ....[4]....
        /*00fc*/ 	.word	0x00007ac0


	//   ....[5]....
        /*0100*/ 	.word	0x00008850


	//----- nvinfo : EIATTR_MBARRIER_INSTR_OFFSETS
	.align		4
.L_46:
        /*0104*/ 	.byte	0x04, 0x39
        /*0106*/ 	.short	(.L_48 - .L_47)


	//   ....[0]....
.L_47:
        /*0108*/ 	.word	0x000005d0
        /*010c*/ 	.word	0x000000ff
        /*0110*/ 	.word	0x00000000
        /*0114*/ 	.short	0x0100
        /*0116*/ 	.byte	0x05
	.zero		1


	//   ....[1]....
        /*0118*/ 	.word	0x000005e0
        /*011c*/ 	.word	0x000000ff
        /*0120*/ 	.word	0x00000050
        /*0124*/ 	.short	0x0100
        /*0126*/ 	.byte	0x05
	.zero		1


	//   ....[2]....
        /*0128*/ 	.word	0x000005f0
        /*012c*/ 	.word	0x000000ff
        /*0130*/ 	.word	0x00000008
        /*0134*/ 	.short	0x0100
        /*0136*/ 	.byte	0x05
	.zero		1


	//   ....[3]....
        /*0138*/ 	.word	0x00000600
        /*013c*/ 	.word	0x000000ff
        /*0140*/ 	.word	0x00000058
        /*0144*/ 	.short	0x0100
        /*0146*/ 	.byte	0x05
	.zero		1


	//   ....[4]....
        /*0148*/ 	.word	0x00000610
        /*014c*/ 	.word	0x000000ff
        /*0150*/ 	.word	0x00000010
        /*0154*/ 	.short	0x0100
        /*0156*/ 	.byte	0x05
	.zero		1


	//   ....[5]....
        /*0158*/ 	.word	0x00000620
        /*015c*/ 	.word	0x000000ff
        /*0160*/ 	.word	0x00000060
        /*0164*/ 	.short	0x0100
        /*0166*/ 	.byte	0x05
	.zero		1


	//   ....[6]....
        /*0168*/ 	.word	0x00000630
        /*016c*/ 	.word	0x000000ff
        /*0170*/ 	.word	0x00000018
        /*0174*/ 	.short	0x0100
        /*0176*/ 	.byte	0x05
	.zero		1


	//   ....[7]....
        /*0178*/ 	.word	0x00000640
        /*017c*/ 	.word	0x000000ff
        /*0180*/ 	.word	0x00000068
        /*0184*/ 	.short	0x0100
        /*0186*/ 	.byte	0x05
	.zero		1


	//   ....[8]....
        /*0188*/ 	.word	0x00000650
        /*018c*/ 	.word	0x000000ff
        /*0190*/ 	.word	0x00000020
        /*0194*/ 	.short	0x0100
        /*0196*/ 	.byte	0x05
	.zero		1


	//   ....[9]....
        /*0198*/ 	.word	0x00000660
        /*019c*/ 	.word	0x000000ff
        /*01a0*/ 	.word	0x00000070
        /*01a4*/ 	.short	0x0100
        /*01a6*/ 	.byte	0x05
	.zero		1


	//   ....[10]....
        /*01a8*/ 	.word	0x00000670
        /*01ac*/ 	.word	0x000000ff
        /*01b0*/ 	.word	0x00000028
        /*01b4*/ 	.short	0x0100
        /*01b6*/ 	.byte	0x05
	.zero		1


	//   ....[11]....
        /*01b8*/ 	.word	0x00000680
        /*01bc*/ 	.word	0x000000ff
        /*01c0*/ 	.word	0x00000078
        /*01c4*/ 	.short	0x0100
        /*01c6*/ 	.byte	0x05
	.zero		1


	//   ....[12]....
        /*01c8*/ 	.word	0x00000690
        /*01cc*/ 	.word	0x000000ff
        /*01d0*/ 	.word	0x00000030
        /*01d4*/ 	.short	0x0100
        /*01d6*/ 	.byte	0x05
	.zero		1


	//   ....[13]....
        /*01d8*/ 	.word	0x000006a0
        /*01dc*/ 	.word	0x000000ff
        /*01e0*/ 	.word	0x00000080
        /*01e4*/ 	.short	0x0100
        /*01e6*/ 	.byte	0x05
	.zero		1


	//   ....[14]....
        /*01e8*/ 	.word	0x000006b0
        /*01ec*/ 	.word	0x000000ff
        /*01f0*/ 	.word	0x00000038
        /*01f4*/ 	.short	0x0100
        /*01f6*/ 	.byte	0x05
	.zero		1


	//   ....[15]....
        /*01f8*/ 	.word	0x000006c0
        /*01fc*/ 	.word	0x000000ff
        /*0200*/ 	.word	0x00000088
        /*0204*/ 	.short	0x0100
        /*0206*/ 	.byte	0x05
	.zero		1


	//   ....[16]....
        /*0208*/ 	.word	0x000006d0
        /*020c*/ 	.word	0x000000ff
        /*0210*/ 	.word	0x00000040
        /*0214*/ 	.short	0x0100
        /*0216*/ 	.byte	0x05
	.zero		1


	//   ....[17]....
        /*0218*/ 	.word	0x000006e0
        /*021c*/ 	.word	0x000000ff
        /*0220*/ 	.word	0x00000090
        /*0224*/ 	.short	0x0100
        /*0226*/ 	.byte	0x05
	.zero		1


	//   ....[18]....
        /*0228*/ 	.word	0x000006f0
        /*022c*/ 	.word	0x000000ff
        /*0230*/ 	.word	0x00000048
        /*0234*/ 	.short	0x0100
        /*0236*/ 	.byte	0x05
	.zero		1


	//   ....[19]....
        /*0238*/ 	.word	0x00000700
        /*023c*/ 	.word	0x000000ff
        /*0240*/ 	.word	0x00000098
        /*0244*/ 	.short	0x0100
        /*0246*/ 	.byte	0x05
	.zero		1


	//   ....[20]....
        /*0248*/ 	.word	0x00000840
        /*024c*/ 	.word	0x000000ff
        /*0250*/ 	.word	0x000000a0
        /*0254*/ 	.short	0x0100
        /*0256*/ 	.byte	0x07
	.zero		1


	//   ....[21]....
        /*0258*/ 	.word	0x00000850
        /*025c*/ 	.word	0x000000ff
        /*0260*/ 	.word	0x000000c0
        /*0264*/ 	.short	0x0100
        /*0266*/ 	.byte	0x07
	.zero		1


	//   ....[22]....
        /*0268*/ 	.word	0x00000860
        /*026c*/ 	.word	0x000000ff
        /*0270*/ 	.word	0x000000a8
        /*0274*/ 	.short	0x0100
        /*0276*/ 	.byte	0x07
	.zero		1


	//   ....[23]....
        /*0278*/ 	.word	0x00000870
        /*027c*/ 	.word	0x000000ff
        /*0280*/ 	.word	0x000000c8
        /*0284*/ 	.short	0x0100
        /*0286*/ 	.byte	0x07
	.zero		1


	//   ....[24]....
        /*0288*/ 	.word	0x00000880
        /*028c*/ 	.word	0x000000ff
        /*0290*/ 	.word	0x000000b0
        /*0294*/ 	.short	0x0100
        /*0296*/ 	.byte	0x07
	.zero		1


	//   ....[25]....
        /*0298*/ 	.word	0x00000890
        /*029c*/ 	.word	0x000000ff
        /*02a0*/ 	.word	0x000000d0
        /*02a4*/ 	.short	0x0100
        /*02a6*/ 	.byte	0x07
	.zero		1


	//   ....[26]....
        /*02a8*/ 	.word	0x000008a0
        /*02ac*/ 	.word	0x000000ff
        /*02b0*/ 	.word	0x000000b8
        /*02b4*/ 	.short	0x0100
        /*02b6*/ 	.byte	0x07
	.zero		1


	//   ....[27]....
        /*02b8*/ 	.word	0x000008b0
        /*02bc*/ 	.word	0x000000ff
        /*02c0*/ 	.word	0x000000d8
        /*02c4*/ 	.short	0x0100
        /*02c6*/ 	.byte	0x07
	.zero		1


	//   ....[28]....
        /*02c8*/ 	.word	0x000009a0
        /*02cc*/ 	.word	0x000000ff
        /*02d0*/ 	.word	0x000000e0
        /*02d4*/ 	.short	0x0100
        /*02d6*/ 	.byte	0x05
	.zero		1


	//   ....[29]....
        /*02d8*/ 	.word	0x000009b0
        /*02dc*/ 	.word	0x000000ff
        /*02e0*/ 	.word	0x000000e8
        /*02e4*/ 	.short	0x0100
        /*02e6*/ 	.byte	0x05
	.zero		1


	//   ....[30]....
        /*02e8*/ 	.word	0x00000af0
        /*02ec*/ 	.word	0x000000ff
        /*02f0*/ 	.word	0x000000f0
        /*02f4*/ 	.short	0x0100
        /*02f6*/ 	.byte	0x05
	.zero		1


	//   ....[31]....
        /*02f8*/ 	.word	0x00000b00
        /*02fc*/ 	.word	0x000000ff
        /*0300*/ 	.word	0x00000100
        /*0304*/ 	.short	0x0100
        /*0306*/ 	.byte	0x05
	.zero		1


	//   ....[32]....
        /*0308*/ 	.word	0x00000b10
        /*030c*/ 	.word	0x000000ff
        /*0310*/ 	.word	0x000000f8
        /*0314*/ 	.short	0x0100
        /*0316*/ 	.byte	0x05
	.zero		1


	//   ....[33]....
        /*0318*/ 	.word	0x00000b20
        /*031c*/ 	.word	0x000000ff
        /*0320*/ 	.word	0x00000108
        /*0324*/ 	.short	0x0100
        /*0326*/ 	.byte	0x05
	.zero		1


	//   ....[34]....
        /*0328*/ 	.word	0x00000c50
        /*032c*/ 	.word	0x000000ff
        /*0330*/ 	.word	0x00000110
        /*0334*/ 	.short	0x0100
        /*0336*/ 	.byte	0x07
	.zero		1


	//   ....[35]....
        /*0338*/ 	.word	0x00000c60
        /*033c*/ 	.word	0x000000ff
        /*0340*/ 	.word	0x00000130
        /*0344*/ 	.short	0x0100
        /*0346*/ 	.byte	0x07
	.zero		1


	//   ....[36]....
        /*0348*/ 	.word	0x00000c70
        /*034c*/ 	.word	0x000000ff
        /*0350*/ 	.word	0x00000118
        /*0354*/ 	.short	0x0100
        /*0356*/ 	.byte	0x07
	.zero		1


	//   ....[37]....
        /*0358*/ 	.word	0x00000c80
        /*035c*/ 	.word	0x000000ff
        /*0360*/ 	.word	0x00000138
        /*0364*/ 	.short	0x0100
        /*0366*/ 	.byte	0x07
	.zero		1


	//   ....[38]....
        /*0368*/ 	.word	0x00000c90
        /*036c*/ 	.word	0x000000ff
        /*0370*/ 	.word	0x00000120
        /*0374*/ 	.short	0x0100
        /*0376*/ 	.byte	0x07
	.zero		1


	//   ....[39]....
        /*0378*/ 	.word	0x00000ca0
        /*037c*/ 	.word	0x000000ff
        /*0380*/ 	.word	0x00000140
        /*0384*/ 	.short	0x0100
        /*0386*/ 	.byte	0x07
	.zero		1


	//   ....[40]....
        /*0388*/ 	.word	0x00000cb0
        /*038c*/ 	.word	0x000000ff
        /*0390*/ 	.word	0x00000128
        /*0394*/ 	.short	0x0100
        /*0396*/ 	.byte	0x07
	.zero		1


	//   ....[41]....
        /*0398*/ 	.word	0x00000cc0
        /*039c*/ 	.word	0x000000ff
        /*03a0*/ 	.word	0x00000148
        /*03a4*/ 	.short	0x0100
        /*03a6*/ 	.byte	0x07
	.zero		1


	//   ....[42]....
        /*03a8*/ 	.word	0x00000db0
        /*03ac*/ 	.word	0x000000ff
        /*03b0*/ 	.word	0x00000150
        /*03b4*/ 	.short	0x0100
        /*03b6*/ 	.byte	0x05
	.zero		1


	//   ....[43]....
        /*03b8*/ 	.word	0x00000dc0
        /*03bc*/ 	.word	0x000000ff
        /*03c0*/ 	.word	0x00000160
        /*03c4*/ 	.short	0x0100
        /*03c6*/ 	.byte	0x05
	.zero		1


	//   ....[44]....
        /*03c8*/ 	.word	0x00000dd0
        /*03cc*/ 	.word	0x000000ff
        /*03d0*/ 	.word	0x00000158
        /*03d4*/ 	.short	0x0100
        /*03d6*/ 	.byte	0x05
	.zero		1


	//   ....[45]....
        /*03d8*/ 	.word	0x00000de0
        /*03dc*/ 	.word	0x000000ff
        /*03e0*/ 	.word	0x00000168
        /*03e4*/ 	.short	0x0100
        /*03e6*/ 	.byte	0x05
	.zero		1


	//   ....[46]....
        /*03e8*/ 	.word	0x000016b0
        /*03ec*/ 	.word	0x00000002
        /*03f0*/ 	.word	0x00000160
        /*03f4*/ 	.short	0x010a
        /*03f6*/ 	.byte	0xff
	.zero		1


	//   ....[47]....
        /*03f8*/ 	.word	0x000016e0
        /*03fc*/ 	.word	0x00000002
        /*0400*/ 	.word	0x00000150
        /*0404*/ 	.short	0x0101
        /*0406*/ 	.byte	0xff
	.zero		1


	//   ....[48]....
        /*0408*/ 	.word	0x000017b0
        /*040c*/ 	.word	0x000000ff
        /*0410*/ 	.word	0x00000050
        /*0414*/ 	.short	0x010a
        /*0416*/ 	.byte	0x08
	.zero		1


	//   ....[49]....
        /*0418*/ 	.word	0x00001850
        /*041c*/ 	.word	0x000000ff
        /*0420*/ 	.word	0x00000050
        /*0424*/ 	.short	0x010a
        /*0426*/ 	.byte	0x21
	.zero		1


	//   ....[50]....
        /*0428*/ 	.word	0x000019a0
        /*042c*/ 	.word	0x000000ff
        /*0430*/ 	.word	0x00000050
        /*0434*/ 	.short	0x010a
        /*0436*/ 	.byte	0x08
	.zero		1


	//   ....[51]....
        /*0438*/ 	.word	0x00001ab0
        /*043c*/ 	.word	0x000000ff
        /*0440*/ 	.word	0x000000e8
        /*0444*/ 	.short	0x0101
        /*0446*/ 	.byte	0x04
	.zero		1


	//   ....[52]....
        /*0448*/ 	.word	0x00001ad0
        /*044c*/ 	.word	0x000000ff
        /*0450*/ 	.word	0x00000050
        /*0454*/ 	.short	0x010a
        /*0456*/ 	.byte	0x08
	.zero		1


	//   ....[53]....
        /*0458*/ 	.word	0x00001b50
        /*045c*/ 	.word	0x000000ff
        /*0460*/ 	.word	0x00000050
        /*0464*/ 	.short	0x010a
        /*0466*/ 	.byte	0x11
	.zero		1


	//   ....[54]....
        /*0468*/ 	.word	0x00001ca0
        /*046c*/ 	.word	0x000000ff
        /*0470*/ 	.word	0x00000050
        /*0474*/ 	.short	0x010a
        /*0476*/ 	.byte	0x08
	.zero		1


	//   ....[55]....
        /*0478*/ 	.word	0x00001de0
        /*047c*/ 	.word	0x00000002
        /*0480*/ 	.word	0x000000f0
        /*0484*/ 	.short	0x010a
        /*0486*/ 	.byte	0xff
	.zero		1


	//   ....[56]....
        /*0488*/ 	.word	0x00001ea0
        /*048c*/ 	.word	0x00000002
        /*0490*/ 	.word	0x00000000
        /*0494*/ 	.short	0x0101
        /*0496*/ 	.byte	0xff
	.zero		1


	//   ....[57]....
        /*0498*/ 	.word	0x00002400
        /*049c*/ 	.word	0x000000ff
        /*04a0*/ 	.word	0x00000000
        /*04a4*/ 	.short	0x010a
        /*04a6*/ 	.byte	0x05
	.zero		1


	//   ....[58]....
        /*04a8*/ 	.word	0x00002490
        /*04ac*/ 	.word	0x000000ff
        /*04b0*/ 	.word	0x00000000
        /*04b4*/ 	.short	0x010a
        /*04b6*/ 	.byte	0x05
	.zero		1


	//   ....[59]....
        /*04b8*/ 	.word	0x00002520
        /*04bc*/ 	.word	0x000000ff
        /*04c0*/ 	.word	0x00000000
        /*04c4*/ 	.short	0x010a
        /*04c6*/ 	.byte	0x05
	.zero		1


	//   ....[60]....
        /*04c8*/ 	.word	0x000025b0
        /*04cc*/ 	.word	0x000000ff
        /*04d0*/ 	.word	0x00000000
        /*04d4*/ 	.short	0x010a
        /*04d6*/ 	.byte	0x05
	.zero		1


	//   ....[61]....
        /*04d8*/ 	.word	0x00002640
        /*04dc*/ 	.word	0x000000ff
        /*04e0*/ 	.word	0x00000000
        /*04e4*/ 	.short	0x010a
        /*04e6*/ 	.byte	0x05
	.zero		1


	//   ....[62]....
        /*04e8*/ 	.word	0x000026d0
        /*04ec*/ 	.word	0x000000ff
        /*04f0*/ 	.word	0x00000000
        /*04f4*/ 	.short	0x010a
        /*04f6*/ 	.byte	0x05
	.zero		1


	//   ....[63]....
        /*04f8*/ 	.word	0x00002760
        /*04fc*/ 	.word	0x000000ff
        /*0500*/ 	.word	0x00000000
        /*0504*/ 	.short	0x010a
        /*0506*/ 	.byte	0x05
	.zero		1


	//   ....[64]....
        /*0508*/ 	.word	0x000027f0
        /*050c*/ 	.word	0x000000ff
        /*0510*/ 	.word	0x00000000
        /*0514*/ 	.short	0x010a
        /*0516*/ 	.byte	0x05
	.zero		1


	//   ....[65]....
        /*0518*/ 	.word	0x00002880
        /*051c*/ 	.word	0x000000ff
        /*0520*/ 	.word	0x00000000
        /*0524*/ 	.short	0x010a
        /*0526*/ 	.byte	0x05
	.zero		1


	//   ....[66]....
        /*0528*/ 	.word	0x00002920
        /*052c*/ 	.word	0x00000000
        /*0530*/ 	.word	0x00000000
        /*0534*/ 	.short	0x010a
        /*0536*/ 	.byte	0xff
	.zero		1


	//   ....[67]....
        /*0538*/ 	.word	0x00002a40
        /*053c*/ 	.word	0x00000000
        /*0540*/ 	.word	0x00000150
        /*0544*/ 	.short	0x010a
        /*0546*/ 	.byte	0xff
	.zero		1


	//   ....[68]....
        /*0548*/ 	.word	0x00002ab0
        /*054c*/ 	.word	0x00000000
        /*0550*/ 	.word	0x00000000
        /*0554*/ 	.short	0x0101
        /*0556*/ 	.byte	0xff
	.zero		1


	//   ....[69]....
        /*0558*/ 	.word	0x00002ad0
        /*055c*/ 	.word	0x000000ff
        /*0560*/ 	.word	0x00000100
        /*0564*/ 	.short	0x010a
        /*0566*/ 	.byte	0x05
	.zero		1


	//   ....[70]....
        /*0568*/ 	.word	0x00002bf0
        /*056c*/ 	.word	0x00000000
        /*0570*/ 	.word	0x000000f0
        /*0574*/ 	.short	0x010a
        /*0576*/ 	.byte	0xff
	.zero		1


	//   ....[71]....
        /*0578*/ 	.word	0x00002cf0
        /*057c*/ 	.word	0x00000000
        /*0580*/ 	.word	0x00000000
        /*0584*/ 	.short	0x0101
        /*0586*/ 	.byte	0xff
	.zero		1


	//   ....[72]....
        /*0588*/ 	.word	0x00002d80
        /*058c*/ 	.word	0x000000ff
        /*0590*/ 	.word	0x00000100
        /*0594*/ 	.short	0x0106
        /*0596*/ 	.byte	0x05
	.zero		1


	//   ....[73]....
        /*0598*/ 	.word	0x00002da0
        /*059c*/ 	.word	0x000000ff
        /*05a0*/ 	.word	0x00000100
        /*05a4*/ 	.short	0x010a
        /*05a6*/ 	.byte	0x05
	.zero		1


	//   ....[74]....
        /*05a8*/ 	.word	0x00002e30
        /*05ac*/ 	.word	0x000000ff
        /*05b0*/ 	.word	0x00000100
        /*05b4*/ 	.short	0x0106
        /*05b6*/ 	.byte	0x04
	.zero		1


	//   ....[75]....
        /*05b8*/ 	.word	0x00002e70
        /*05bc*/ 	.word	0x00000000
        /*05c0*/ 	.word	0x00000100
        /*05c4*/ 	.short	0x010a
        /*05c6*/ 	.byte	0xff
	.zero		1


	//   ....[76]....
        /*05c8*/ 	.word	0x00003360
        /*05cc*/ 	.word	0x00000000
        /*05d0*/ 	.word	0x000000f0
        /*05d4*/ 	.short	0x010a
        /*05d6*/ 	.byte	0xff
	.zero		1


	//   ....[77]....
        /*05d8*/ 	.word	0x00003460
        /*05dc*/ 	.word	0x00000003
        /*05e0*/ 	.word	0x00000000
        /*05e4*/ 	.short	0x0101
        /*05e6*/ 	.byte	0xff
	.zero		1


	//   ....[78]....
        /*05e8*/ 	.word	0x00003470
        /*05ec*/ 	.word	0x000000ff
        /*05f0*/ 	.word	0x00000000
        /*05f4*/ 	.short	0x010a
        /*05f6*/ 	.byte	0x04
	.zero		1


	//   ....[79]....
        /*05f8*/ 	.word	0x000034f0
        /*05fc*/ 	.word	0x000000ff
        /*0600*/ 	.word	0x00000130
        /*0604*/ 	.short	0x010a
        /*0606*/ 	.byte	0x08
	.zero		1


	//   ....[80]....
        /*0608*/ 	.word	0x000035d0
        /*060c*/ 	.word	0x000000ff
        /*0610*/ 	.word	0x00000000
        /*0614*/ 	.short	0x010a
        /*0616*/ 	.byte	0x07
	.zero		1


	//   ....[81]....
        /*0618*/ 	.word	0x00003710
        /*061c*/ 	.word	0x000000ff
        /*0620*/ 	.word	0x00000000
        /*0624*/ 	.short	0x010a
        /*0626*/ 	.byte	0x04
	.zero		1


	//   ....[82]....
        /*0628*/ 	.word	0x00003900
        /*062c*/ 	.word	0x000000ff
        /*0630*/ 	.word	0x00000000
        /*0634*/ 	.short	0x010a
        /*0636*/ 	.byte	0x05
	.zero		1


	//   ....[83]....
        /*0638*/ 	.word	0x00003990
        /*063c*/ 	.word	0x000000ff
        /*0640*/ 	.word	0x00000000
        /*0644*/ 	.short	0x010a
        /*0646*/ 	.byte	0x05
	.zero		1


	//   ....[84]....
        /*0648*/ 	.word	0x00003a20
        /*064c*/ 	.word	0x000000ff
        /*0650*/ 	.word	0x00000000
        /*0654*/ 	.short	0x010a
        /*0656*/ 	.byte	0x05
	.zero		1


	//   ....[85]....
        /*0658*/ 	.word	0x00003ab0
        /*065c*/ 	.word	0x000000ff
        /*0660*/ 	.word	0x00000000
        /*0664*/ 	.short	0x010a
        /*0666*/ 	.byte	0x07
	.zero		1


	//   ....[86]....
        /*0668*/ 	.word	0x00003f30
        /*066c*/ 	.word	0x00000000
        /*0670*/ 	.word	0x000000f0
        /*0674*/ 	.short	0x010a
        /*0676*/ 	.byte	0xff
	.zero		1


	//   ....[87]....
        /*0678*/ 	.word	0x00003ff0
        /*067c*/ 	.word	0x00000000
        /*0680*/ 	.word	0x00000000
        /*0684*/ 	.short	0x0101
        /*0686*/ 	.byte	0xff
	.zero		1


	//   ....[88]....
        /*0688*/ 	.word	0x00004310
        /*068c*/ 	.word	0x000000ff
        /*0690*/ 	.word	0x000000e8
        /*0694*/ 	.short	0x010a
        /*0696*/ 	.byte	0x07
	.zero		1


	//   ....[89]....
        /*0698*/ 	.word	0x00004500
        /*069c*/ 	.word	0x000000ff
        /*06a0*/ 	.word	0x000000c0
        /*06a4*/ 	.short	0x010a
        /*06a6*/ 	.byte	0x07
	.zero		1


	//   ....[90]....
        /*06a8*/ 	.word	0x00004670
        /*06ac*/ 	.word	0x000000ff
        /*06b0*/ 	.word	0x000000a0
        /*06b4*/ 	.short	0x010b
        /*06b6*/ 	.byte	0x07
	.zero		1


	//   ....[91]....
        /*06b8*/ 	.word	0x00004680
        /*06bc*/ 	.word	0x000000ff
        /*06c0*/ 	.word	0x00000000
        /*06c4*/ 	.short	0x0101
        /*06c6*/ 	.byte	0x08
	.zero		1


	//   ....[92]....
        /*06c8*/ 	.word	0x00004690
        /*06cc*/ 	.word	0x000000ff
        /*06d0*/ 	.word	0x000000c8
        /*06d4*/ 	.short	0x010a
        /*06d6*/ 	.byte	0x07
	.zero		1


	//   ....[93]....
        /*06d8*/ 	.word	0x000047e0
        /*06dc*/ 	.word	0x000000ff
        /*06e0*/ 	.word	0x000000a8
        /*06e4*/ 	.short	0x010b
        /*06e6*/ 	.byte	0x07
	.zero		1


	//   ....[94]....
        /*06e8*/ 	.word	0x000047f0
        /*06ec*/ 	.word	0x000000ff
        /*06f0*/ 	.word	0x00000000
        /*06f4*/ 	.short	0x0101
        /*06f6*/ 	.byte	0x08
	.zero		1


	//   ....[95]....
        /*06f8*/ 	.word	0x00004800
        /*06fc*/ 	.word	0x000000ff
        /*0700*/ 	.word	0x000000d0
        /*0704*/ 	.short	0x010a
        /*0706*/ 	.byte	0x07
	.zero		1


	//   ....[96]....
        /*0708*/ 	.word	0x00004980
        /*070c*/ 	.word	0x000000ff
        /*0710*/ 	.word	0x000000b0
        /*0714*/ 	.short	0x010b
        /*0716*/ 	.byte	0x07
	.zero		1


	//   ....[97]....
        /*0718*/ 	.word	0x000049c0
        /*071c*/ 	.word	0x000000ff
        /*0720*/ 	.word	0x00000000
        /*0724*/ 	.short	0x0101
        /*0726*/ 	.byte	0x08
	.zero		1


	//   ....[98]....
        /*0728*/ 	.word	0x00004a00
        /*072c*/ 	.word	0x000000ff
        /*0730*/ 	.word	0x000000d8
        /*0734*/ 	.short	0x010a
        /*0736*/ 	.byte	0x07
	.zero		1


	//   ....[99]....
        /*0738*/ 	.word	0x00004c40
        /*073c*/ 	.word	0x000000ff
        /*0740*/ 	.word	0x000000b8
        /*0744*/ 	.short	0x010b
        /*0746*/ 	.byte	0x07
	.zero		1


	//   ....[100]....
        /*0748*/ 	.word	0x00004c60
        /*074c*/ 	.word	0x000000ff
        /*0750*/ 	.word	0x00000000
        /*0754*/ 	.short	0x0101
        /*0756*/ 	.byte	0x0d
	.zero		1


	//   ....[101]....
        /*0758*/ 	.word	0x00004c90
        /*075c*/ 	.word	0x000000ff
        /*0760*/ 	.word	0x000000c0
        /*0764*/ 	.short	0x010a
        /*0766*/ 	.byte	0x07
	.zero		1


	//   ....[102]....
        /*0768*/ 	.word	0x00004cb0
        /*076c*/ 	.word	0x000000ff
        /*0770*/ 	.word	0x000000c8
        /*0774*/ 	.short	0x010a
        /*0776*/ 	.byte	0x07
	.zero		1


	//   ....[103]....
        /*0778*/ 	.word	0x00004cd0
        /*077c*/ 	.word	0x000000ff
        /*0780*/ 	.word	0x000000d0
        /*0784*/ 	.short	0x010a
        /*0786*/ 	.byte	0x07
	.zero		1


	//   ....[104]....
        /*0788*/ 	.word	0x00004d10
        /*078c*/ 	.word	0x00000000
        /*0790*/ 	.word	0x000000d8
        /*0794*/ 	.short	0x010a
        /*0796*/ 	.byte	0xff
	.zero		1


	//   ....[105]....
        /*0798*/ 	.word	0x00005050
        /*079c*/ 	.word	0x00000000
        /*07a0*/ 	.word	0x000000f0
        /*07a4*/ 	.short	0x010a
        /*07a6*/ 	.byte	0xff
	.zero		1


	//   ....[106]....
        /*07a8*/ 	.word	0x00005160
        /*07ac*/ 	.word	0x00000000
        /*07b0*/ 	.word	0x00000000
        /*07b4*/ 	.short	0x0101
        /*07b6*/ 	.byte	0xff
	.zero		1


	//   ....[107]....
        /*07b8*/ 	.word	0x00005b80
        /*07bc*/ 	.word	0x00000002
        /*07c0*/ 	.word	0x000000a0
        /*07c4*/ 	.short	0x010a
        /*07c6*/ 	.byte	0xff
	.zero		1


	//   ....[108]....
        /*07c8*/ 	.word	0x00005bc0
        /*07cc*/ 	.word	0x00000071
        /*07d0*/ 	.word	0x00000110
        /*07d4*/ 	.short	0x010a
        /*07d6*/ 	.byte	0xff
	.zero		1


	//   ....[109]....
        /*07d8*/ 	.word	0x00005d00
        /*07dc*/ 	.word	0x00000002
        /*07e0*/ 	.word	0x000000a0
        /*07e4*/ 	.short	0x010a
        /*07e6*/ 	.byte	0xff
	.zero		1


	//   ....[110]....
        /*07e8*/ 	.word	0x00005e20
        /*07ec*/ 	.word	0x00000000
        /*07f0*/ 	.word	0x00000000
        /*07f4*/ 	.short	0x0101
        /*07f6*/ 	.byte	0xff
	.zero		1


	//   ....[111]....
        /*07f8*/ 	.word	0x00005ea0
        /*07fc*/ 	.word	0x00000071
        /*0800*/ 	.word	0x00000110
        /*0804*/ 	.short	0x010a
        /*0806*/ 	.byte	0xff
	.zero		1


	//   ....[112]....
        /*0808*/ 	.word	0x000069f0
        /*080c*/ 	.word	0x00000000
        /*0810*/ 	.word	0x000000a0
        /*0814*/ 	.short	0x010a
        /*0816*/ 	.byte	0xff
	.zero		1


	//   ....[113]....
        /*0818*/ 	.word	0x00006ab0
        /*081c*/ 	.word	0x00000000
        /*0820*/ 	.word	0x000000a0
        /*0824*/ 	.short	0x010a
        /*0826*/ 	.byte	0xff
	.zero		1


	//   ....[114]....
        /*0828*/ 	.word	0x00006be0
        /*082c*/ 	.word	0x00000000
        /*0830*/ 	.word	0x00000000
        /*0834*/ 	.short	0x0101
        /*0836*/ 	.byte	0xff
	.zero		1


	//   ....[115]....
        /*0838*/ 	.word	0x00007750
        /*083c*/ 	.word	0x00000000
        /*0840*/ 	.word	0x000000a0
        /*0844*/ 	.short	0x010a
        /*0846*/ 	.byte	0xff
	.zero		1


	//   ....[116]....
        /*0848*/ 	.word	0x00007810
        /*084c*/ 	.word	0x00000000
        /*0850*/ 	.word	0x000000a0
        /*0854*/ 	.short	0x010a
        /*0856*/ 	.byte	0xff
	.zero		1


	//   ....[117]....
        /*0858*/ 	.word	0x00007940
        /*085c*/ 	.word	0x00000000
        /*0860*/ 	.word	0x00000000
        /*0864*/ 	.short	0x0101
        /*0866*/ 	.byte	0xff
	.zero		1


	//   ....[118]....
        /*0868*/ 	.word	0x000084e0
        /*086c*/ 	.word	0x00000000
        /*0870*/ 	.word	0x000000a0
        /*0874*/ 	.short	0x010a
        /*0876*/ 	.byte	0xff
	.zero		1


	//   ....[119]....
        /*0878*/ 	.word	0x000085a0
        /*087c*/ 	.word	0x00000000
        /*0880*/ 	.word	0x000000a0
        /*0884*/ 	.short	0x010a
        /*0886*/ 	.byte	0xff
	.zero		1


	//   ....[120]....
        /*0888*/ 	.word	0x000086d0
        /*088c*/ 	.word	0x00000000
        /*0890*/ 	.word	0x00000000
        /*0894*/ 	.short	0x0101
        /*0896*/ 	.byte	0xff
	.zero		1


	//   ....[121]....
        /*0898*/ 	.word	0x00008b10
        /*089c*/ 	.word	0x000000ff
        /*08a0*/ 	.word	0x00000000
        /*08a4*/ 	.short	0x0101
        /*08a6*/ 	.byte	0x05
	.zero		1


	//   ....[122]....
        /*08a8*/ 	.word	0x00009350
        /*08ac*/ 	.word	0x00000002
        /*08b0*/ 	.word	0x00000160
        /*08b4*/ 	.short	0x010a
        /*08b6*/ 	.byte	0xff
	.zero		1


	//   ....[123]....
        /*08b8*/ 	.word	0x000093b0
        /*08bc*/ 	.word	0x00000002
        /*08c0*/ 	.word	0x00000050
        /*08c4*/ 	.short	0x010a
        /*08c6*/ 	.byte	0xff
	.zero		1


	//   ....[124]....
        /*08c8*/ 	.word	0x00009410
        /*08cc*/ 	.word	0x00000002
        /*08d0*/ 	.word	0x00000050
        /*08d4*/ 	.short	0x010a
        /*08d6*/ 	.byte	0xff
	.zero		1


	//   ....[125]....
        /*08d8*/ 	.word	0x00009460
        /*08dc*/ 	.word	0x00000002
        /*08e0*/ 	.word	0x000000f0
        /*08e4*/ 	.short	0x010a
        /*08e6*/ 	.byte	0xff
	.zero		1


	//   ....[126]....
        /*08e8*/ 	.word	0x000094c0
        /*08ec*/ 	.word	0x00000000
        /*08f0*/ 	.word	0x00000000
        /*08f4*/ 	.short	0x010a
        /*08f6*/ 	.byte	0xff
	.zero		1


	//   ....[127]....
        /*08f8*/ 	.word	0x00009520
        /*08fc*/ 	.word	0x00000000
        /*0900*/ 	.word	0x00000000
        /*0904*/ 	.short	0x010a
        /*0906*/ 	.byte	0xff
	.zero		1


	//   ....[128]....
        /*0908*/ 	.word	0x00009580
        /*090c*/ 	.word	0x00000000
        /*0910*/ 	.word	0x00000000
        /*0914*/ 	.short	0x010a
        /*0916*/ 	.byte	0xff
	.zero		1


	//   ....[129]....
        /*0918*/ 	.word	0x000095e0
        /*091c*/ 	.word	0x00000000
        /*0920*/ 	.word	0x00000000
        /*0924*/ 	.short	0x010a
        /*0926*/ 	.byte	0xff
	.zero		1


	//   ....[130]....
        /*0928*/ 	.word	0x00009640
        /*092c*/ 	.word	0x00000000
        /*0930*/ 	.word	0x00000000
        /*0934*/ 	.short	0x010a
        /*0936*/ 	.byte	0xff
	.zero		1


	//   ....[131]....
        /*0938*/ 	.word	0x000096a0
        /*093c*/ 	.word	0x00000000
        /*0940*/ 	.word	0x00000000
        /*0944*/ 	.short	0x010a
        /*0946*/ 	.byte	0xff
	.zero		1


	//   ....[132]....
        /*0948*/ 	.word	0x00009700
        /*094c*/ 	.word	0x00000000
        /*0950*/ 	.word	0x00000000
        /*0954*/ 	.short	0x010a
        /*0956*/ 	.byte	0xff
	.zero		1


	//   ....[133]....
        /*0958*/ 	.word	0x00009760
        /*095c*/ 	.word	0x00000000
        /*0960*/ 	.word	0x00000000
        /*0964*/ 	.short	0x010a
        /*0966*/ 	.byte	0xff
	.zero		1


	//   ....[134]....
        /*0968*/ 	.word	0x000097c0
        /*096c*/ 	.word	0x00000000
        /*0970*/ 	.word	0x00000000
        /*0974*/ 	.short	0x010a
        /*0976*/ 	.byte	0xff
	.zero		1


	//   ....[135]....
        /*0978*/ 	.word	0x00009810
        /*097c*/ 	.word	0x00000000
        /*0980*/ 	.word	0x00000150
        /*0984*/ 	.short	0x010a
        /*0986*/ 	.byte	0xff
	.zero		1


	//   ....[136]....
        /*0988*/ 	.word	0x00009870
        /*098c*/ 	.word	0x00000000
        /*0990*/ 	.word	0x00000100
        /*0994*/ 	.short	0x010a
        /*0996*/ 	.byte	0xff
	.zero		1


	//   ....[137]....
        /*0998*/ 	.word	0x000098c0
        /*099c*/ 	.word	0x00000000
        /*09a0*/ 	.word	0x000000f0
        /*09a4*/ 	.short	0x010a
        /*09a6*/ 	.byte	0xff
	.zero		1


	//   ....[138]....
        /*09a8*/ 	.word	0x00009920
        /*09ac*/ 	.word	0x00000000
        /*09b0*/ 	.word	0x00000100
        /*09b4*/ 	.short	0x010a
        /*09b6*/ 	.byte	0xff
	.zero		1


	//   ....[139]....
        /*09b8*/ 	.word	0x00009970
        /*09bc*/ 	.word	0x00000000
        /*09c0*/ 	.word	0x000000f0
        /*09c4*/ 	.short	0x010a
        /*09c6*/ 	.byte	0xff
	.zero		1


	//   ....[140]....
        /*09c8*/ 	.word	0x000099d0
        /*09cc*/ 	.word	0x00000002
        /*09d0*/ 	.word	0x00000130
        /*09d4*/ 	.short	0x010a
        /*09d6*/ 	.byte	0xff
	.zero		1


	//   ....[141]....
        /*09d8*/ 	.word	0x00009a30
        /*09dc*/ 	.word	0x00000000
        /*09e0*/ 	.word	0x00000000
        /*09e4*/ 	.short	0x010a
        /*09e6*/ 	.byte	0xff
	.zero		1


	//   ....[142]....
        /*09e8*/ 	.word	0x00009a90
        /*09ec*/ 	.word	0x00000000
        /*09f0*/ 	.word	0x00000000
        /*09f4*/ 	.short	0x010a
        /*09f6*/ 	.byte	0xff
	.zero		1


	//   ....[143]....
        /*09f8*/ 	.word	0x00009af0
        /*09fc*/ 	.word	0x00000000
        /*0a00*/ 	.word	0x00000000
        /*0a04*/ 	.short	0x010a
        /*0a06*/ 	.byte	0xff
	.zero		1


	//   ....[144]....
        /*0a08*/ 	.word	0x00009b50
        /*0a0c*/ 	.word	0x00000000
        /*0a10*/ 	.word	0x00000000
        /*0a14*/ 	.short	0x010a
        /*0a16*/ 	.byte	0xff
	.zero		1


	//   ....[145]....
        /*0a18*/ 	.word	0x00009bb0
        /*0a1c*/ 	.word	0x00000000
        /*0a20*/ 	.word	0x00000000
        /*0a24*/ 	.short	0x010a
        /*0a26*/ 	.byte	0xff
	.zero		1


	//   ....[146]....
        /*0a28*/ 	.word	0x00009c00
        /*0a2c*/ 	.word	0x00000000
        /*0a30*/ 	.word	0x000000f0
        /*0a34*/ 	.short	0x010a
        /*0a36*/ 	.byte	0xff
	.zero		1


	//   ....[147]....
        /*0a38*/ 	.word	0x00009c60
        /*0a3c*/ 	.word	0x00000000
        /*0a40*/ 	.word	0x000000e8
        /*0a44*/ 	.short	0x010a
        /*0a46*/ 	.byte	0xff
	.zero		1


	//   ....[148]....
        /*0a48*/ 	.word	0x00009cc0
        /*0a4c*/ 	.word	0x00000000
        /*0a50*/ 	.word	0x000000c0
        /*0a54*/ 	.short	0x010a
        /*0a56*/ 	.byte	0xff
	.zero		1


	//   ....[149]....
        /*0a58*/ 	.word	0x00009d20
        /*0a5c*/ 	.word	0x00000000
        /*0a60*/ 	.word	0x000000c8
        /*0a64*/ 	.short	0x010a
        /*0a66*/ 	.byte	0xff
	.zero		1


	//   ....[150]....
        /*0a68*/ 	.word	0x00009d80
        /*0a6c*/ 	.word	0x00000000
        /*0a70*/ 	.word	0x000000d0
        /*0a74*/ 	.short	0x010a
        /*0a76*/ 	.byte	0xff
	.zero		1


	//   ....[151]....
        /*0a78*/ 	.word	0x00009de0
        /*0a7c*/ 	.word	0x00000000
        /*0a80*/ 	.word	0x000000d8
        /*0a84*/ 	.short	0x010a
        /*0a86*/ 	.byte	0xff
	.zero		1


	//   ....[152]....
        /*0a88*/ 	.word	0x00009e40
        /*0a8c*/ 	.word	0x00000000
        /*0a90*/ 	.word	0x000000c0
        /*0a94*/ 	.short	0x010a
        /*0a96*/ 	.byte	0xff
	.zero		1


	//   ....[153]....
        /*0a98*/ 	.word	0x00009ea0
        /*0a9c*/ 	.word	0x00000000
        /*0aa0*/ 	.word	0x000000c8
        /*0aa4*/ 	.short	0x010a
        /*0aa6*/ 	.byte	0xff
	.zero		1


	//   ....[154]....
        /*0aa8*/ 	.word	0x00009f00
        /*0aac*/ 	.word	0x00000000
        /*0ab0*/ 	.word	0x000000d0
        /*0ab4*/ 	.short	0x010a
        /*0ab6*/ 	.byte	0xff
	.zero		1


	//   ....[155]....
        /*0ab8*/ 	.word	0x00009f50
        /*0abc*/ 	.word	0x00000000
        /*0ac0*/ 	.word	0x000000f0
        /*0ac4*/ 	.short	0x010a
        /*0ac6*/ 	.byte	0xff
	.zero		1


	//   ....[156]....
        /*0ac8*/ 	.word	0x00009fa0
        /*0acc*/ 	.word	0x00000002
        /*0ad0*/ 	.word	0x000000a0
        /*0ad4*/ 	.short	0x010a
        /*0ad6*/ 	.byte	0xff
	.zero		1


	//   ....[157]....
        /*0ad8*/ 	.word	0x00009ff0
        /*0adc*/ 	.word	0x00000071
        /*0ae0*/ 	.word	0x00000110
        /*0ae4*/ 	.short	0x010a
        /*0ae6*/ 	.byte	0xff
	.zero		1


	//   ....[158]....
        /*0ae8*/ 	.word	0x0000a040
        /*0aec*/ 	.word	0x00000000
        /*0af0*/ 	.word	0x000000a0
        /*0af4*/ 	.short	0x010a
        /*0af6*/ 	.byte	0xff
	.zero		1


	//   ....[159]....
        /*0af8*/ 	.word	0x0000a090
        /*0afc*/ 	.word	0x00000000
        /*0b00*/ 	.word	0x000000a0
        /*0b04*/ 	.short	0x010a
        /*0b06*/ 	.byte	0xff
	.zero		1


	//   ....[160]....
        /*0b08*/ 	.word	0x0000a0e0
        /*0b0c*/ 	.word	0x00000000
        /*0b10*/ 	.word	0x000000a0
        /*0b14*/ 	.short	0x010a
        /*0b16*/ 	.byte	0xff
	.zero		1


	//----- nvinfo : EIATTR_NUM_MBARRIERS
	.align		4
.L_48:
        /*0b18*/ 	.byte	0x03, 0x38
        /*0b1a*/ 	.short	0x002e


	//----- nvinfo : EIATTR_EXIT_INSTR_OFFSETS
	.align		4
        /*0b1c*/ 	.byte	0x04, 0x1c
        /*0b1e*/ 	.short	(.L_50 - .L_49)


	//   ....[0]....
.L_49:
        /*0b20*/ 	.word	0x00002950


	//   ....[1]....
        /*0b24*/ 	.word	0x00002e40


	//   ....[2]....
        /*0b28*/ 	.word	0x00002ea0


	//   ....[3]....
        /*0b2c*/ 	.word	0x00003d10


	//   ....[4]....
        /*0b30*/ 	.word	0x00004d40


	//   ....[5]....
        /*0b34*/ 	.word	0x00004d80


	//   ....[6]....
        /*0b38*/ 	.word	0x00009340


	//----- nvinfo : EIATTR_MAX_THREADS
	.align		4
.L_50:
        /*0b3c*/ 	.byte	0x04, 0x05
        /*0b3e*/ 	.short	(.L_52 - .L_51)
.L_51:
        /*0b40*/ 	.word	0x00000100
        /*0b44*/ 	.word	0x00000001
        /*0b48*/ 	.word	0x00000001


	//----- nvinfo : EIATTR_CRS_STACK_SIZE
	.align		4
.L_52:
        /*0b4c*/ 	.byte	0x04, 0x1e
        /*0b4e*/ 	.short	(.L_54 - .L_53)
.L_53:
        /*0b50*/ 	.word	0x00000000


	//----- nvinfo : EIATTR_CBANK_PARAM_SIZE
	.align		4
.L_54:
        /*0b54*/ 	.byte	0x03, 0x19
        /*0b56*/ 	.short	0x0800


	//----- nvinfo : EIATTR_PARAM_CBANK
	.align		4
        /*0b58*/ 	.byte	0x04, 0x0a
        /*0b5a*/ 	.short	(.L_56 - .L_55)
	.align		4
.L_55:
        /*0b5c*/ 	.word	index@(.nv.constant0._ZN7cutlass13device_kernelINS_4gemm6kernel13GemmUniversalIN4cute5tupleIJiiiiEEENS1_10collective13CollectiveMmaINS1_35MainloopSm100TmaUmmaWarpSpecializedILi10ELi2ELi4ENS5_IJNS4_1CILi1EEESB_SB_EEEEENS5_IJNSA_ILi64EEENSA_ILi256EEESE_EEENS_12float_e5m2_tENS5_IJSB_llEEENS_12float_e4m3_tENS5_IJlSB_lEEENS4_8TiledMMAINS4_8MMA_AtomIJNS4_10MMA_TraitsINS4_19SM100_MMA_F8F6F4_SSEJSH_SJ_fSE_SF_NS4_17integral_constantINS4_4UMMA5MajorELSR_1EEENSP_ISR_LSR_0EEENSP_INSQ_7ScaleInELSU_0EEESV_EEEEEENS4_6LayoutISC_NS5_IJNSA_ILi0EEESZ_SZ_EEEEENS5_IJNS4_10UnderscoreES12_S12_EEEEENS4_13SM90_TMA_LOADENS4_14ComposedLayoutINS4_7SwizzleILi2ELi4ELi3EEENS4_18smem_ptr_flag_bitsILi8EEENSY_INS5_IJSE_NSA_ILi8EEEEEENS5_IJSB_SE_EEEEEEEvNS4_8identityES15_NS16_IS18_S1A_NSY_INS5_IJS1B_SE_EEENS5_IJSE_SB_EEEEEEEvS1G_EENS_8epilogue10collective18CollectiveEpilogueINS1M_23Sm100TmaWarpSpecializedILi4ELi2ELi32ELb0ELb0EEEJSG_NS5_IJNSY_ISE_SB_EES1R_EEESH_SK_SH_SK_NS1M_6fusion15FusionCallbacksIS1Q_NS1T_17LinearCombinationISH_fSH_fLNS_15FloatRoundStyleE2EEESG_S1S_JEEENS4_5SM1004TMEM4LOAD26SM100_TMEM_LOAD_16dp32b32xES15_S1K_NS4_39AutoVectorizingCopyWithAssumedAlignmentILi128EEENS4_14SM90_TMA_STOREES1K_S24_S24_EEEvvEEEEvNT_6ParamsE)
        /*0b60*/ 	.short	0x0380
        /*0b62*/ 	.short	0x0800


	//----- nvinfo : EIATTR_SW_WAR
	.align		4
.L_56:
        /*0b64*/ 	.byte	0x04, 0x36
        /*0b66*/ 	.short	(.L_58 - .L_57)
.L_57:
        /*0b68*/ 	.word	0x00000008
.L_58:


//--------------------- .nv.callgraph             --------------------------
	.section	.nv.callgraph,"",@"SHT_CUDA_CALLGRAPH"
	.align	4
	.sectionentsize	8
	.align		4
        /*0000*/ 	.word	0x00000000
	.align		4
        /*0004*/ 	.word	0xffffffff
	.align		4
        /*0008*/ 	.word	index@(_ZN7cutlass13device_kernelINS_4gemm6kernel13GemmUniversalIN4cute5tupleIJiiiiEEENS1_10collective13CollectiveMmaINS1_35MainloopSm100TmaUmmaWarpSpecializedILi10ELi2ELi4ENS5_IJNS4_1CILi1EEESB_SB_EEEEENS5_IJNSA_ILi64EEENSA_ILi256EEESE_EEENS_12float_e5m2_tENS5_IJSB_llEEENS_12float_e4m3_tENS5_IJlSB_lEEENS4_8TiledMMAINS4_8MMA_AtomIJNS4_10MMA_TraitsINS4_19SM100_MMA_F8F6F4_SSEJSH_SJ_fSE_SF_NS4_17integral_constantINS4_4UMMA5MajorELSR_1EEENSP_ISR_LSR_0EEENSP_INSQ_7ScaleInELSU_0EEESV_EEEEEENS4_6LayoutISC_NS5_IJNSA_ILi0EEESZ_SZ_EEEEENS5_IJNS4_10UnderscoreES12_S12_EEEEENS4_13SM90_TMA_LOADENS4_14ComposedLayoutINS4_7SwizzleILi2ELi4ELi3EEENS4_18smem_ptr_flag_bitsILi8EEENSY_INS5_IJSE_NSA_ILi8EEEEEENS5_IJSB_SE_EEEEEEEvNS4_8identityES15_NS16_IS18_S1A_NSY_INS5_IJS1B_SE_EEENS5_IJSE_SB_EEEEEEEvS1G_EENS_8epilogue10collective18CollectiveEpilogueINS1M_23Sm100TmaWarpSpecializedILi4ELi2ELi32ELb0ELb0EEEJSG_NS5_IJNSY_ISE_SB_EES1R_EEESH_SK_SH_SK_NS1M_6fusion15FusionCallbacksIS1Q_NS1T_17LinearCombinationISH_fSH_fLNS_15FloatRoundStyleE2EEESG_S1S_JEEENS4_5SM1004TMEM4LOAD26SM100_TMEM_LOAD_16dp32b32xES15_S1K_NS4_39AutoVectorizingCopyWithAssumedAlignmentILi128EEENS4_14SM90_TMA_STOREES1K_S24_S24_EEEvvEEEEvNT_6ParamsE)
	.align		4
        /*000c*/ 	.word	index@(__assertfail)
	.align		4
        /*0010*/ 	.word	0x00000000
	.align		4
        /*0014*/ 	.word	0xfffffffe
	.align		4
        /*0018*/ 	.word	0x00000000
	.align		4
        /*001c*/ 	.word	0xfffffffd
	.align		4
        /*0020*/ 	.word	0x00000000
	.align		4
        /*0024*/ 	.word	0xfffffffc


//--------------------- .nv.constant4             --------------------------
	.section	.nv.constant4,"a",@progbits
	.align	8
	.align		8
.nv.constant4:
        /*0000*/ 	.dword	__assertfail
	.align		8
        /*0008*/ 	.dword	__unnamed_1
	.align		8
        /*0010*/ 	.dword	__unnamed_2
	.align		8
        /*0018*/ 	.dword	__unnamed_3
	.align		8
        /*0020*/ 	.dword	_ZN40_INTERNAL_5e63bcec_4_k_cu_c272b9bb_282564cuda3std3__45__cpo5beginE
	.align		8
        /*0028*/ 	.dword	_ZN40_INTERNAL_5e63bcec_4_k_cu_c272b9bb_282564cuda3std3__45__cpo3endE
	.align		8
        /*0030*/ 	.dword	_ZN40_INTERNAL_5e63bcec_4_k_cu_c272b9bb_282564cuda3std3__45__cpo6cbeginE
	.align		8
        /*0038*/ 	.dword	_ZN40_INTERNAL_5e63bcec_4_k_cu_c272b9bb_282564cuda3std3__45__cpo4cendE
	.align		8
        /*0040*/ 	.dword	_ZN40_INTERNAL_5e63bcec_4_k_cu_c272b9bb_282564cuda3std3__442_GLOBAL__N__5e63bcec_4_k_cu_c272b9bb_282566ignoreE
	.align		8
        /*0048*/ 	.dword	_ZN40_INTERNAL_5e63bcec_4_k_cu_c272b9bb_282564cuda3std3__419piecewise_constructE
	.align		8
        /*0050*/ 	.dword	_ZN40_INTERNAL_5e63bcec_4_k_cu_c272b9bb_282564cuda3std3__48in_placeE
	.align		8
        /*0058*/ 	.dword	_ZN40_INTERNAL_5e63bcec_4_k_cu_c272b9bb_282564cuda3std6ranges3__45__cpo4swapE
	.align		8
        /*0060*/ 	.dword	_ZN40_INTERNAL_5e63bcec_4_k_cu_c272b9bb_282564cuda3std6ranges3__45__cpo9iter_moveE
	.align		8
        /*0068*/ 	.dword	_ZN40_INTERNAL_5e63bcec_4_k_cu_c272b9bb_282564cute7productE
	.align		8
        /*0070*/ 	.dword	_ZN40_INTERNAL_5e63bcec_4_k_cu_c272b9bb_282564cute1_E
	.align		8
        /*0078*/ 	.dword	$str$25
	.align		8
        /*0080*/ 	.dword	$str$26
	.align		8
        /*0088*/ 	.dword	$str$27
	.align		8
        /*0090*/ 	.dword	$str$28


//--------------------- .text._ZN7cutlass13device_kernelINS_4gemm6kernel13GemmUniversalIN4cute5tupleIJiiiiEEENS1_10collective13CollectiveMmaINS1_35MainloopSm100TmaUmmaWarpSpecializedILi10ELi2ELi4ENS5_IJNS4_1CILi1EEESB_SB_EEEEENS5_IJNSA_ILi64EEENSA_ILi256EEESE_EEENS_12float_e5m2_tENS5_IJSB_llEEENS_12float_e4m3_tENS5_IJlSB_lEEENS4_8TiledMMAINS4_8MMA_AtomIJNS4_10MMA_TraitsINS4_19SM100_MMA_F8F6F4_SSEJSH_SJ_fSE_SF_NS4_17integral_constantINS4_4UMMA5MajorELSR_1EEENSP_ISR_LSR_0EEENSP_INSQ_7ScaleInELSU_0EEESV_EEEEEENS4_6LayoutISC_NS5_IJNSA_ILi0EEESZ_SZ_EEEEENS5_IJNS4_10UnderscoreES12_S12_EEEEENS4_13SM90_TMA_LOADENS4_14ComposedLayoutINS4_7SwizzleILi2ELi4ELi3EEENS4_18smem_ptr_flag_bitsILi8EEENSY_INS5_IJSE_NSA_ILi8EEEEEENS5_IJSB_SE_EEEEEEEvNS4_8identityES15_NS16_IS18_S1A_NSY_INS5_IJS1B_SE_EEENS5_IJSE_SB_EEEEEEEvS1G_EENS_8epilogue10collective18CollectiveEpilogueINS1M_23Sm100TmaWarpSpecializedILi4ELi2ELi32ELb0ELb0EEEJSG_NS5_IJNSY_ISE_SB_EES1R_EEESH_SK_SH_SK_NS1M_6fusion15FusionCallbacksIS1Q_NS1T_17LinearCombinationISH_fSH_fLNS_15FloatRoundStyleE2EEESG_S1S_JEEENS4_5SM1004TMEM4LOAD26SM100_TMEM_LOAD_16dp32b32xES15_S1K_NS4_39AutoVectorizingCopyWithAssumedAlignmentILi128EEENS4_14SM90_TMA_STOREES1K_S24_S24_EEEvvEEEEvNT_6ParamsE --------------------------
	.section	.text._ZN7cutlass13device_kernelINS_4gemm6kernel13GemmUniversalIN4cute5tupleIJiiiiEEENS1_10collective13CollectiveMmaINS1_35MainloopSm100TmaUmmaWarpSpecializedILi10ELi2ELi4ENS5_IJNS4_1CILi1EEESB_SB_EEEEENS5_IJNSA_ILi64EEENSA_ILi256EEESE_EEENS_12float_e5m2_tENS5_IJSB_llEEENS_12float_e4m3_tENS5_IJlSB_lEEENS4_8TiledMMAINS4_8MMA_AtomIJNS4_10MMA_TraitsINS4_19SM100_MMA_F8F6F4_SSEJSH_SJ_fSE_SF_NS4_17integral_constantINS4_4UMMA5MajorELSR_1EEENSP_ISR_LSR_0EEENSP_INSQ_7ScaleInELSU_0EEESV_EEEEEENS4_6LayoutISC_NS5_IJNSA_ILi0EEESZ_SZ_EEEEENS5_IJNS4_10UnderscoreES12_S12_EEEEENS4_13SM90_TMA_LOADENS4_14ComposedLayoutINS4_7SwizzleILi2ELi4ELi3EEENS4_18smem_ptr_flag_bitsILi8EEENSY_INS5_IJSE_NSA_ILi8EEEEEENS5_IJSB_SE_EEEEEEEvNS4_8identityES15_NS16_IS18_S1A_NSY_INS5_IJS1B_SE_EEENS5_IJSE_SB_EEEEEEEvS1G_EENS_8epilogue10collective18CollectiveEpilogueINS1M_23Sm100TmaWarpSpecializedILi4ELi2ELi32ELb0ELb0EEEJSG_NS5_IJNSY_ISE_SB_EES1R_EEESH_SK_SH_SK_NS1M_6fusion15FusionCallbacksIS1Q_NS1T_17LinearCombinationISH_fSH_fLNS_15FloatRoundStyleE2EEESG_S1S_JEEENS4_5SM1004TMEM4LOAD26SM100_TMEM_LOAD_16dp32b32xES15_S1K_NS4_39AutoVectorizingCopyWithAssumedAlignmentILi128EEENS4_14SM90_TMA_STOREES1K_S24_S24_EEEvvEEEEvNT_6ParamsE,"ax",@progbits
	.align	128
.text._ZN7cutlass13device_kernelINS_4gemm6kernel13GemmUniversalIN4cute5tupleIJiiiiEEENS1_10collective13CollectiveMmaINS1_35MainloopSm100TmaUmmaWarpSpecializedILi10ELi2ELi4ENS5_IJNS4_1CILi1EEESB_SB_EEEEENS5_IJNSA_ILi64EEENSA_ILi256EEESE_EEENS_12float_e5m2_tENS5_IJSB_llEEENS_12float_e4m3_tENS5_IJlSB_lEEENS4_8TiledMMAINS4_8MMA_AtomIJNS4_10MMA_TraitsINS4_19SM100_MMA_F8F6F4_SSEJSH_SJ_fSE_SF_NS4_17integral_constantINS4_4UMMA5MajorELSR_1EEENSP_ISR_LSR_0EEENSP_INSQ_7ScaleInELSU_0EEESV_EEEEEENS4_6LayoutISC_NS5_IJNSA_ILi0EEESZ_SZ_EEEEENS5_IJNS4_10UnderscoreES12_S12_EEEEENS4_13SM90_TMA_LOADENS4_14ComposedLayoutINS4_7SwizzleILi2ELi4ELi3EEENS4_18smem_ptr_flag_bitsILi8EEENSY_INS5_IJSE_NSA_ILi8EEEEEENS5_IJSB_SE_EEEEEEEvNS4_8identityES15_NS16_IS18_S1A_NSY_INS5_IJS1B_SE_EEENS5_IJSE_SB_EEEEEEEvS1G_EENS_8epilogue10collective18CollectiveEpilogueINS1M_23Sm100TmaWarpSpecializedILi4ELi2ELi32ELb0ELb0EEEJSG_NS5_IJNSY_ISE_SB_EES1R_EEESH_SK_SH_SK_NS1M_6fusion15FusionCallbacksIS1Q_NS1T_17LinearCombinationISH_fSH_fLNS_15FloatRoundStyleE2EEESG_S1S_JEEENS4_5SM1004TMEM4LOAD26SM100_TMEM_LOAD_16dp32b32xES15_S1K_NS4_39AutoVectorizingCopyWithAssumedAlignmentILi128EEENS4_14SM90_TMA_STOREES1K_S24_S24_EEEvvEEEEvNT_6ParamsE:
        .type           _ZN7cutlass13device_kernelINS_4gemm6kernel13GemmUniversalIN4cute5tupleIJiiiiEEENS1_10collective13CollectiveMmaINS1_35MainloopSm100TmaUmmaWarpSpecializedILi10ELi2ELi4ENS5_IJNS4_1CILi1EEESB_SB_EEEEENS5_IJNSA_ILi64EEENSA_ILi256EEESE_EEENS_12float_e5m2_tENS5_IJSB_llEEENS_12float_e4m3_tENS5_IJlSB_lEEENS4_8TiledMMAINS4_8MMA_AtomIJNS4_10MMA_TraitsINS4_19SM100_MMA_F8F6F4_SSEJSH_SJ_fSE_SF_NS4_17integral_constantINS4_4UMMA5MajorELSR_1EEENSP_ISR_LSR_0EEENSP_INSQ_7ScaleInELSU_0EEESV_EEEEEENS4_6LayoutISC_NS5_IJNSA_ILi0EEESZ_SZ_EEEEENS5_IJNS4_10UnderscoreES12_S12_EEEEENS4_13SM90_TMA_LOADENS4_14ComposedLayoutINS4_7SwizzleILi2ELi4ELi3EEENS4_18smem_ptr_flag_bitsILi8EEENSY_INS5_IJSE_NSA_ILi8EEEEEENS5_IJSB_SE_EEEEEEEvNS4_8identityES15_NS16_IS18_S1A_NSY_INS5_IJS1B_SE_EEENS5_IJSE_SB_EEEEEEEvS1G_EENS_8epilogue10collective18CollectiveEpilogueINS1M_23Sm100TmaWarpSpecializedILi4ELi2ELi32ELb0ELb0EEEJSG_NS5_IJNSY_ISE_SB_EES1R_EEESH_SK_SH_SK_NS1M_6fusion15FusionCallbacksIS1Q_NS1T_17LinearCombinationISH_fSH_fLNS_15FloatRoundStyleE2EEESG_S1S_JEEENS4_5SM1004TMEM4LOAD26SM100_TMEM_LOAD_16dp32b32xES15_S1K_NS4_39AutoVectorizingCopyWithAssumedAlignmentILi128EEENS4_14SM90_TMA_STOREES1K_S24_S24_EEEvvEEEEvNT_6ParamsE,@function
        .size           _ZN7cutlass13device_kernelINS_4gemm6kernel13GemmUniversalIN4cute5tupleIJiiiiEEENS1_10collective13CollectiveMmaINS1_35MainloopSm100TmaUmmaWarpSpecializedILi10ELi2ELi4ENS5_IJNS4_1CILi1EEESB_SB_EEEEENS5_IJNSA_ILi64EEENSA_ILi256EEESE_EEENS_12float_e5m2_tENS5_IJSB_llEEENS_12float_e4m3_tENS5_IJlSB_lEEENS4_8TiledMMAINS4_8MMA_AtomIJNS4_10MMA_TraitsINS4_19SM100_MMA_F8F6F4_SSEJSH_SJ_fSE_SF_NS4_17integral_constantINS4_4UMMA5MajorELSR_1EEENSP_ISR_LSR_0EEENSP_INSQ_7ScaleInELSU_0EEESV_EEEEEENS4_6LayoutISC_NS5_IJNSA_ILi0EEESZ_SZ_EEEEENS5_IJNS4_10UnderscoreES12_S12_EEEEENS4_13SM90_TMA_LOADENS4_14ComposedLayoutINS4_7SwizzleILi2ELi4ELi3EEENS4_18smem_ptr_flag_bitsILi8EEENSY_INS5_IJSE_NSA_ILi8EEEEEENS5_IJSB_SE_EEEEEEEvNS4_8identityES15_NS16_IS18_S1A_NSY_INS5_IJS1B_SE_EEENS5_IJSE_SB_EEEEEEEvS1G_EENS_8epilogue10collective18CollectiveEpilogueINS1M_23Sm100TmaWarpSpecializedILi4ELi2ELi32ELb0ELb0EEEJSG_NS5_IJNSY_ISE_SB_EES1R_EEESH_SK_SH_SK_NS1M_6fusion15FusionCallbacksIS1Q_NS1T_17LinearCombinationISH_fSH_fLNS_15FloatRoundStyleE2EEESG_S1S_JEEENS4_5SM1004TMEM4LOAD26SM100_TMEM_LOAD_16dp32b32xES15_S1K_NS4_39AutoVectorizingCopyWithAssumedAlignmentILi128EEENS4_14SM90_TMA_STOREES1K_S24_S24_EEEvvEEEEvNT_6ParamsE,(.L_x_189 - _ZN7cutlass13device_kernelINS_4gemm6kernel13GemmUniversalIN4cute5tupleIJiiiiEEENS1_10collective13CollectiveMmaINS1_35MainloopSm100TmaUmmaWarpSpecializedILi10ELi2ELi4ENS5_IJNS4_1CILi1EEESB_SB_EEEEENS5_IJNSA_ILi64EEENSA_ILi256EEESE_EEENS_12float_e5m2_tENS5_IJSB_llEEENS_12float_e4m3_tENS5_IJlSB_lEEENS4_8TiledMMAINS4_8MMA_AtomIJNS4_10MMA_TraitsINS4_19SM100_MMA_F8F6F4_SSEJSH_SJ_fSE_SF_NS4_17integral_constantINS4_4UMMA5MajorELSR_1EEENSP_ISR_LSR_0EEENSP_INSQ_7ScaleInELSU_0EEESV_EEEEEENS4_6LayoutISC_NS5_IJNSA_ILi0EEESZ_SZ_EEEEENS5_IJNS4_10UnderscoreES12_S12_EEEEENS4_13SM90_TMA_LOADENS4_14ComposedLayoutINS4_7SwizzleILi2ELi4ELi3EEENS4_18smem_ptr_flag_bitsILi8EEENSY_INS5_IJSE_NSA_ILi8EEEEEENS5_IJSB_SE_EEEEEEEvNS4_8identityES15_NS16_IS18_S1A_NSY_INS5_IJS1B_SE_EEENS5_IJSE_SB_EEEEEEEvS1G_EENS_8epilogue10collective18CollectiveEpilogueINS1M_23Sm100TmaWarpSpecializedILi4ELi2ELi32ELb0ELb0EEEJSG_NS5_IJNSY_ISE_SB_EES1R_EEESH_SK_SH_SK_NS1M_6fusion15FusionCallbacksIS1Q_NS1T_17LinearCombinationISH_fSH_fLNS_15FloatRoundStyleE2EEESG_S1S_JEEENS4_5SM1004TMEM4LOAD26SM100_TMEM_LOAD_16dp32b32xES15_S1K_NS4_39AutoVectorizingCopyWithAssumedAlignmentILi128EEENS4_14SM90_TMA_STOREES1K_S24_S24_EEEvvEEEEvNT_6ParamsE)
        .other          _ZN7cutlass13device_kernelINS_4gemm6kernel13GemmUniversalIN4cute5tupleIJiiiiEEENS1_10collective13CollectiveMmaINS1_35MainloopSm100TmaUmmaWarpSpecializedILi10ELi2ELi4ENS5_IJNS4_1CILi1EEESB_SB_EEEEENS5_IJNSA_ILi64EEENSA_ILi256EEESE_EEENS_12float_e5m2_tENS5_IJSB_llEEENS_12float_e4m3_tENS5_IJlSB_lEEENS4_8TiledMMAINS4_8MMA_AtomIJNS4_10MMA_TraitsINS4_19SM100_MMA_F8F6F4_SSEJSH_SJ_fSE_SF_NS4_17integral_constantINS4_4UMMA5MajorELSR_1EEENSP_ISR_LSR_0EEENSP_INSQ_7ScaleInELSU_0EEESV_EEEEEENS4_6LayoutISC_NS5_IJNSA_ILi0EEESZ_SZ_EEEEENS5_IJNS4_10UnderscoreES12_S12_EEEEENS4_13SM90_TMA_LOADENS4_14ComposedLayoutINS4_7SwizzleILi2ELi4ELi3EEENS4_18smem_ptr_flag_bitsILi8EEENSY_INS5_IJSE_NSA_ILi8EEEEEENS5_IJSB_SE_EEEEEEEvNS4_8identityES15_NS16_IS18_S1A_NSY_INS5_IJS1B_SE_EEENS5_IJSE_SB_EEEEEEEvS1G_EENS_8epilogue10collective18CollectiveEpilogueINS1M_23Sm100TmaWarpSpecializedILi4ELi2ELi32ELb0ELb0EEEJSG_NS5_IJNSY_ISE_SB_EES1R_EEESH_SK_SH_SK_NS1M_6fusion15FusionCallbacksIS1Q_NS1T_17LinearCombinationISH_fSH_fLNS_15FloatRoundStyleE2EEESG_S1S_JEEENS4_5SM1004TMEM4LOAD26SM100_TMEM_LOAD_16dp32b32xES15_S1K_NS4_39AutoVectorizingCopyWithAssumedAlignmentILi128EEENS4_14SM90_TMA_STOREES1K_S24_S24_EEEvvEEEEvNT_6ParamsE,@"STO_CUDA_ENTRY STV_DEFAULT"
_ZN7cutlass13device_kernelINS_4gemm6kernel13GemmUniversalIN4cute5tupleIJiiiiEEENS1_10collective13CollectiveMmaINS1_35MainloopSm100TmaUmmaWarpSpecializedILi10ELi2ELi4ENS5_IJNS4_1CILi1EEESB_SB_EEEEENS5_IJNSA_ILi64EEENSA_ILi256EEESE_EEENS_12float_e5m2_tENS5_IJSB_llEEENS_12float_e4m3_tENS5_IJlSB_lEEENS4_8TiledMMAINS4_8MMA_AtomIJNS4_10MMA_TraitsINS4_19SM100_MMA_F8F6F4_SSEJSH_SJ_fSE_SF_NS4_17integral_constantINS4_4UMMA5MajorELSR_1EEENSP_ISR_LSR_0EEENSP_INSQ_7ScaleInELSU_0EEESV_EEEEEENS4_6LayoutISC_NS5_IJNSA_ILi0EEESZ_SZ_EEEEENS5_IJNS4_10UnderscoreES12_S12_EEEEENS4_13SM90_TMA_LOADENS4_14ComposedLayoutINS4_7SwizzleILi2ELi4ELi3EEENS4_18smem_ptr_flag_bitsILi8EEENSY_INS5_IJSE_NSA_ILi8EEEEEENS5_IJSB_SE_EEEEEEEvNS4_8identityES15_NS16_IS18_S1A_NSY_INS5_IJS1B_SE_EEENS5_IJSE_SB_EEEEEEEvS1G_EENS_8epilogue10collective18CollectiveEpilogueINS1M_23Sm100TmaWarpSpecializedILi4ELi2ELi32ELb0ELb0EEEJSG_NS5_IJNSY_ISE_SB_EES1R_EEESH_SK_SH_SK_NS1M_6fusion15FusionCallbacksIS1Q_NS1T_17LinearCombinationISH_fSH_fLNS_15FloatRoundStyleE2EEESG_S1S_JEEENS4_5SM1004TMEM4LOAD26SM100_TMEM_LOAD_16dp32b32xES15_S1K_NS4_39AutoVectorizingCopyWithAssumedAlignmentILi128EEENS4_14SM90_TMA_STOREES1K_S24_S24_EEEvvEEEEvNT_6ParamsE:
[----:B------:R-:W1:Y:S01]  /*0000*/  LDC R1, c[0x0][0x37c] ;  /* 0x0000df00ff017b82 */ /* 0x000e620000000800 */
[----:B------:R-:W2:Y:S01]  /*0010*/  S2R R108, SR_TID.X ;  /* 0x00000000006c7919 */ /* 0x000ea20000002100 */
[----:B------:R-:W3:Y:S01]  /*0020*/  LDCU.64 UR4, c[0x0][0x890] ;  /* 0x00011200ff0477ac */ /* 0x000ee20008000a00 */
[----:B------:R-:W-:Y:S02]  /*0030*/  PRMT R96, RZ, 0x7610, R96 ;  /* 0x00007610ff607816 */ /* 0x000fe40000000060 */
[----:B------:R-:W-:Y:S01]  /*0040*/  ELECT P5, URZ, PT ;  /* 0x0000000000ff782f */ /* 0x000fe200038a0000 */
[----:B------:R-:W4:Y:S01]  /*0050*/  LDCU.64 UR46, c[0x0][0x358] ;  /* 0x00006b00ff2e77ac */ /* 0x000f220008000a00 */
[----:B---3--:R-:W-:-:S04]  /*0060*/  UISETP.NE.U32.AND UP0, UPT, UR4, URZ, UPT ;  /* 0x000000ff0400728c */ /* 0x008fc8000bf05070 */
[----:B------:R-:W-:Y:S01]  /*0070*/  UISETP.NE.AND.EX UP0, UPT, UR5, URZ, UPT, UP0 ;  /* 0x000000ff0500728c */ /* 0x000fe2000bf05300 */
[----:B--2---:R-:W-:-:S05]  /*0080*/  SHF.R.U32.HI R101, RZ, 0x5, R108 ;  /* 0x00000005ff657819 */ /* 0x004fca000001166c */
[----:B------:R-:W2:Y:S02]  /*0090*/  SHFL.IDX PT, R0, R101, RZ, 0x1f ;  /* 0x00001fff65007589 */ /* 0x000ea400000e0000 */
[----:B--2---:R-:W-:Y:S01]  /*00a0*/  R2UR UR8, R0 ;  /* 0x00000000000872ca */ /* 0x004fe200000e0000 */
[----:B-1--4-:R-:W-:-:S14]  /*00b0*/  BRA.U UP0, `(.L_x_0) ;  /* 0x00000001002c7547 */ /* 0x012fdc000b800000 */
[----:B------:R-:W1:Y:S02]  /*00c0*/  LDCU.64 UR6, c[0x0][0x888] ;  /* 0x00011100ff0677ac */ /* 0x000e640008000a00 */
[----:B-1----:R-:W-:-:S04]  /*00d0*/  UISETP.NE.U32.AND UP0, UPT, UR6, URZ, UPT ;  /* 0x000000ff0600728c */ /* 0x002fc8000bf05070 */
[----:B------:R-:W-:-:S09]  /*00e0*/  UISETP.NE.AND.EX UP0, UPT, UR7, URZ, UPT, UP0 ;  /* 0x000000ff0700728c */ /* 0x000fd2000bf05300 */
[----:B------:R-:W-:Y:S05]  /*00f0*/  BRA.U !UP0, `(.L_x_1) ;  /* 0x0000000108107547 */ /* 0x000fea000b800000 */
[----:B------:R-:W1:Y:S02]  /*0100*/  LDC.64 R2, c[0x0][0x888] ;  /* 0x00022200ff027b82 */ /* 0x000e640000000a00 */
[----:B-1----:R1:W5:Y:S01]  /*0110*/  LDG.E R49, desc[UR46][R2.64] ;  /* 0x0000002e02317981 */ /* 0x002362000c1e1900 */
[----:B------:R-:W-:Y:S01]  /*0120*/  HFMA2 R96, -RZ, RZ, 0, 5.9604644775390625e-08 ;  /* 0x00000001ff607431 */ /* 0x000fe200000001ff */
[----:B------:R-:W-:Y:S05]  /*0130*/  BRA `(.L_x_0) ;  /* 0x00000000000c7947 */ /* 0x000fea0003800000 */
.L_x_1:
[----:B------:R-:W1:Y:S01]  /*0140*/  LDCU UR6, c[0x0][0x880] ;  /* 0x00011000ff0677ac */ /* 0x000e620008000800 */
[----:B------:R-:W-:Y:S01]  /*0150*/  HFMA2 R96, -RZ, RZ, 0, 5.9604644775390625e-08 ;  /* 0x00000001ff607431 */ /* 0x000fe200000001ff */
[----:B-1----:R-:W-:-:S07]  /*0160*/  MOV R49, UR6 ;  /* 0x0000000600317c02 */ /* 0x002fce0008000f00 */
.L_x_0:
[----:B------:R-:W2:Y:S02]  /*0170*/  LDCU.64 UR6, c[0x0][0x8b0] ;  /* 0x00011600ff0677ac */ /* 0x000ea40008000a00 */
[----:B--2---:R-:W-:-:S04]  /*0180*/  UISETP.NE.U32.AND UP0, UPT, UR6, URZ, UPT ;  /* 0x000000ff0600728c */ /* 0x004fc8000bf05070 */
[----:B------:R-:W-:-:S09]  /*0190*/  UISETP.NE.AND.EX UP0, UPT, UR7, URZ, UPT, UP0 ;  /* 0x000000ff0700728c */ /* 0x000fd2000bf05300 */
[----:B------:R-:W-:Y:S05]  /*01a0*/  BRA.U UP0, `(.L_x_2) ;  /* 0x0000000100247547 */ /* 0x000fea000b800000 */
[----:B------:R-:W2:Y:S02]  /*01b0*/  LDCU.64 UR6, c[0x0][0x8a8] ;  /* 0x00011500ff0677ac */ /* 0x000ea40008000a00 */
[----:B--2---:R-:W-:-:S04]  /*01c0*/  UISETP.NE.U32.AND UP0, UPT, UR6, URZ, UPT ;  /* 0x000000ff0600728c */ /* 0x004fc8000bf05070 */
[----:B------:R-:W-:-:S09]  /*01d0*/  UISETP.NE.AND.EX UP0, UPT, UR7, URZ, UPT, UP0 ;  /* 0x000000ff0700728c */ /* 0x000fd2000bf05300 */
[----:B------:R-:W-:Y:S05]  /*01e0*/  BRA.U !UP0, `(.L_x_3) ;  /* 0x00000001080c7547 */ /* 0x000fea000b800000 */
[----:B-1----:R-:W1:Y:S02]  /*01f0*/  LDC.64 R2, c[0x0][0x8a8] ;  /* 0x00022a00ff027b82 */ /* 0x002e640000000a00 */
[----:B-1----:R2:W5:Y:S01]  /*0200*/  LDG.E R47, desc[UR46][R2.64] ;  /* 0x0000002e022f7981 */ /* 0x002562000c1e1900 */
[----:B------:R-:W-:Y:S05]  /*0210*/  BRA `(.L_x_2) ;  /* 0x0000000000087947 */ /* 0x000fea0003800000 */
.L_x_3:
[----:B------:R-:W2:Y:S02]  /*0220*/  LDCU UR6, c[0x0][0x8a0] ;  /* 0x00011400ff0677ac */ /* 0x000ea40008000800 */
[----:B--2---:R-:W-:Y:S02]  /*0230*/  MOV R47, UR6 ;  /* 0x00000006002f7c02 */ /* 0x004fe40008000f00 */
.L_x_2:
[----:B------:R-:W-:Y:S01]  /*0240*/  IMAD.U32 R0, RZ, RZ, UR8 ;  /* 0x00000008ff007e24 */ /* 0x000fe2000f8e00ff */
[----:B------:R-:W-:Y:S04]  /*0250*/  BSSY.RECONVERGENT B0, `(.L_x_4) ;  /* 0x000000c000007945 */ /* 0x000fe80003800200 */
[C---:B------:R-:W-:Y:S02]  /*0260*/  ISETP.NE.OR P1, PT, R0.reuse, 0x1, !P5 ;  /* 0x000000010000780c */ /* 0x040fe40006f25670 */
[----:B------:R-:W-:-:S11]  /*0270*/  ISETP.NE.OR P0, PT, R0, 0x3, !P5 ;  /* 0x000000030000780c */ /* 0x000fd60006f05670 */
[----:B------:R-:W-:Y:S05]  /*0280*/  @P1 BRA `(.L_x_5) ;  /* 0x0000000000201947 */ /* 0x000fea0003800000 */
[----:B------:R-:W3:Y:S02]  /*0290*/  LDCU.64 UR6, c[0x0][0x348] ;  /* 0x00006900ff0677ac */ /* 0x000ee40008000a00 */
[----:B---3--:R-:W-:Y:S02]  /*02a0*/  UIADD3 UR10, UP1, UPT, UR6, 0x80, URZ ;  /* 0x00000080060a7890 */ /* 0x008fe4000ff3e0ff */
[----:B------:R-:W-:Y:S02]  /*02b0*/  UIADD3 UR6, UP0, UPT, UR6, 0x180, URZ ;  /* 0x0000018006067890 */ /* 0x000fe4000ff1e0ff */
[----:B------:R-:W-:Y:S02]  /*02c0*/  UIADD3.X UR11, UPT, UPT, URZ, UR7, URZ, UP1, !UPT ;  /* 0x00000007ff0b7290 */ /* 0x000fe40008ffe4ff */
[----:B------:R-:W-:-:S07]  /*02d0*/  UIADD3.X UR7, UPT, UPT, URZ, UR7, URZ, UP0, !UPT ;  /* 0x00000007ff077290 */ /* 0x000fce00087fe4ff */
[----:B------:R3:W-:Y:S02]  /*02e0*/  UTMACCTL.PF [UR10] ;  /* 0x000000000a0079b9 */ /* 0x0007e40008040000 */
[----:B------:R3:W-:Y:S02]  /*02f0*/  UTMACCTL.PF [UR6] ;  /* 0x00000000060079b9 */ /* 0x0007e40008040000 */
[----:B---3--:R-:W-:Y:S01]  /*0300*/  NOP ;  /* 0x0000000000007918 */ /* 0x008fe20000000000 */
.L_x_5:
[----:B------:R-:W-:Y:S05]  /*0310*/  BSYNC.RECONVERGENT B0 ;  /* 0x0000000000007941 */ /* 0x000fea0003800200 */
.L_x_4:
[----:B------:R-:W-:Y:S04]  /*0320*/  BSSY.RECONVERGENT B0, `(.L_x_6) ;  /* 0x000000a000007945 */ /* 0x000fe80003800200 */
        /* <DEDUP_REMOVED lines=9> */
.L_x_7:
[----:B------:R-:W-:Y:S05]  /*03c0*/  BSYNC.RECONVERGENT B0 ;  /* 0x0000000000007941 */ /* 0x000fea0003800200 */
.L_x_6:
[----:B------:R-:W3:Y:S01]  /*03d0*/  LDCU.64 UR6, c[0x0][0x888] ;  /* 0x00011100ff0677ac */ /* 0x000ee20008000a00 */
[----:B------:R-:W-:Y:S02]  /*03e0*/  UISETP.EQ.U32.AND UP1, UPT, UR4, URZ, UPT ;  /* 0x000000ff0400728c */ /* 0x000fe4000bf22070 */
[----:B------:R-:W-:Y:S02]  /*03f0*/  UPLOP3.LUT UP2, UPT, UPT, UPT, UPT, 0x80, 0x8 ;  /* 0x000000000008789c */ /* 0x000fe40003f4f070 */
[----:B---3--:R-:W-:-:S04]  /*0400*/  UISETP.NE.U32.AND UP0, UPT, UR6, URZ, UPT ;  /* 0x000000ff0600728c */ /* 0x008fc8000bf05070 */
[----:B------:R-:W-:-:S04]  /*0410*/  UISETP.NE.AND.EX UP0, UPT, UR7, URZ, UPT, UP0 ;  /* 0x000000ff0700728c */ /* 0x000fc8000bf05300 */
[----:B------:R-:W-:-:S04]  /*0420*/  UISETP.EQ.OR.EX UP3, UPT, UR5, URZ, !UP0, UP1 ;  /* 0x000000ff0500728c */ /* 0x000fc8000c762710 */
[----:B------:R-:W-:-:S05]  /*0430*/  UP2UR UR50, UPR, URZ, 0x8 ;  /* 0x00000008ff327883 */ /* 0x000fca0008000000 */
[----:B------:R-:W-:Y:S07]  /*0440*/  BRA.U !UP3, `(.L_x_8) ;  /* 0x000000010b207547 */ /* 0x000fee000b800000 */
[----:B------:R-:W-:Y:S01]  /*0450*/  UISETP.NE.U32.AND UP2, UPT, UR4, URZ, UPT ;  /* 0x000000ff0400728c */ /* 0x000fe2000bf45070 */
[----:B-----5:R-:W-:Y:S01]  /*0460*/  FSETP.NEU.AND P0, PT, R49, RZ, PT ;  /* 0x000000ff3100720b */ /* 0x020fe20003f0d000 */
[----:B------:R-:W-:Y:S02]  /*0470*/  USEL UR4, URZ, 0xffffffff, UP0 ;  /* 0xffffffffff047887 */ /* 0x000fe40008000000 */
[----:B------:R-:W-:-:S10]  /*0480*/  UISETP.NE.AND.EX UP2, UPT, UR5, URZ, UPT, UP2 ;  /* 0x000000ff0500728c */ /* 0x000fd4000bf45320 */
[----:B------:R-:W-:Y:S01]  /*0490*/  VOTEU.ANY UP1, P0 ;  /* 0x0000000000ff7886 */ /* 0x000fe20000020100 */
[----:B------:R-:W-:-:S04]  /*04a0*/  @!UP2 USEL UR4, URZ, 0xffffffff, UP1 ;  /* 0xffffffffff04a887 */ /* 0x000fc80008800000 */
[----:B------:R-:W-:-:S04]  /*04b0*/  ULOP3.LUT UR4, UR4, 0x1, URZ, 0xc0, !UPT ;  /* 0x0000000104047892 */ /* 0x000fc8000f8ec0ff */
[----:B------:R-:W-:-:S11]  /*04c0*/  UISETP.NE.U32.AND UP2, UPT, UR4, 0x1, UPT ;  /* 0x000000010400788c */ /* 0x000fd6000bf45070 */
.L_x_8:
[----:B-12---:R-:W1:Y:S01]  /*04d0*/  SHFL.IDX PT, R2, R101, RZ, 0x1f ;  /* 0x00001fff65027589 */ /* 0x006e6200000e0000 */
[----:B------:R-:W-:-:S04]  /*04e0*/  UISETP.NE.AND UP1, UPT, UR8, 0x2, UPT ;  /* 0x000000020800788c */ /* 0x000fc8000bf25270 */
[----:B------:R-:W-:Y:S01]  /*04f0*/  USEL UR6, URZ, 0x1, UP1 ;  /* 0x00000001ff067887 */ /* 0x000fe20008800000 */
[----:B-1----:R-:W-:-:S13]  /*0500*/  ISETP.NE.AND P0, PT, R2, RZ, PT ;  /* 0x000000ff0200720c */ /* 0x002fda0003f05270 */
[----:B------:R-:W-:Y:S05]  /*0510*/  @P0 BRA `(.L_x_9) ;  /* 0x0000000000840947 */ /* 0x000fea0003800000 */
[----:B------:R-:W-:Y:S01]  /*0520*/  ELECT P0, URZ, PT ;  /* 0x0000000000ff782f */ /* 0x000fe20003800000 */
[----:B------:R-:W-:-:S12]  /*0530*/  BSSY.RECONVERGENT B0, `(.L_x_9) ;  /* 0x000001f000007945 */ /* 0x000fd80003800200 */
[----:B------:R-:W-:Y:S05]  /*0540*/  @!P0 BRA `(.L_x_10) ;  /* 0x0000000000748947 */ /* 0x000fea0003800000 */
[----:B------:R-:W1:Y:S01]  /*0550*/  S2UR UR5, SR_CgaCtaId ;  /* 0x00000000000579c3 */ /* 0x000e620000008800 */
[----:B------:R-:W-:Y:S01]  /*0560*/  UMOV UR7, 0x400 ;  /* 0x0000040000077882 */ /* 0x000fe20000000000 */
[----:B------:R-:W-:Y:S02]  /*0570*/  UMOV UR4, 0x1 ;  /* 0x0000000100047882 */ /* 0x000fe40000000000 */
[----:B------:R-:W-:-:S04]  /*0580*/  UIADD3 UR10, UPT, UPT, -UR4, 0x100000, URZ ;  /* 0x00100000040a7890 */ /* 0x000fc8000fffe1ff */
[----:B------:R-:W-:Y:S02]  /*0590*/  USHF.L.U32 UR11, UR10, 0xb, URZ ;  /* 0x0000000b0a0b7899 */ /* 0x000fe400080006ff */
[----:B------:R-:W-:Y:S02]  /*05a0*/  USHF.L.U32 UR10, UR10, 0x1, URZ ;  /* 0x000000010a0a7899 */ /* 0x000fe400080006ff */
[----:B-1----:R-:W-:Y:S01]  /*05b0*/  ULEA UR5, UR5, UR7, 0x18 ;  /* 0x0000000705057291 */ /* 0x002fe2000f8ec0ff */
[----:B------:R-:W1:Y:S11]  /*05c0*/  FENCE.VIEW.ASYNC.S ;  /* 0x00000000000073c6 */ /* 0x000e760000000000 */
[----:B-1----:R1:W2:Y:S01]  /*05d0*/  SYNCS.EXCH.64 URZ, [UR5], UR10 ;  /* 0x0000000a05ff75b2 */ /* 0x0022a20008000100 */
[----:B------:R1:W3:Y:S01]  /*05e0*/  SYNCS.EXCH.64 URZ, [UR5+0x50], UR10 ;  /* 0x0000500a05ff75b2 */ /* 0x0002e20008000100 */
[----:B------:R1:W4:Y:S01]  /*05f0*/  SYNCS.EXCH.64 URZ, [UR5+0x8], UR10 ;  /* 0x0000080a05ff75b2 */ /* 0x0003220008000100 */
[----:B------:R1:W1:Y:S01]  /*0600*/  SYNCS.EXCH.64 URZ, [UR5+0x58], UR10 ;  /* 0x0000580a05ff75b2 */ /* 0x0002620008000100 */
        /* <DEDUP_REMOVED lines=16> */
[----:B------:R-:W-:Y:S01]  /*0710*/  NOP ;  /* 0x0000000000007918 */ /* 0x000fe20000000000 */
.L_x_10:
[----:B-1----:R-:W-:Y:S05]  /*0720*/  BSYNC.RECONVERGENT B0 ;  /* 0x0000000000007941 */ /* 0x002fea0003800200 */
.L_x_9:
[----:B------:R-:W1:Y:S01]  /*0730*/  SHFL.IDX PT, R2, R101, RZ, 0x1f ;  /* 0x00001fff65027589 */ /* 0x000e6200000e0000 */
[----:B------:R-:W-:Y:S01]  /*0740*/  NOP ;  /* 0x0000000000007918 */ /* 0x000fe20000000000 */
[----:B-1----:R-:W-:-:S13]  /*0750*/  ISETP.NE.AND P0, PT, R2, 0x1, PT ;  /* 0x000000010200780c */ /* 0x002fda0003f05270 */
[----:B------:R-:W-:Y:S05]  /*0760*/  @P0 BRA `(.L_x_11) ;  /* 0x0000000000580947 */ /* 0x000fea0003800000 */
[----:B------:R-:W1:Y:S01]  /*0770*/  S2UR UR7, SR_CgaCtaId ;  /* 0x00000000000779c3 */ /* 0x000e620000008800 */
[----:B------:R-:W-:Y:S01]  /*0780*/  UMOV UR9, 0x400 ;  /* 0x0000040000097882 */ /* 0x000fe20000000000 */
[----:B------:R-:W-:Y:S01]  /*0790*/  UMOV UR5, 0x20 ;  /* 0x0000002000057882 */ /* 0x000fe20000000000 */
[----:B------:R-:W-:Y:S01]  /*07a0*/  UMOV UR4, 0x80 ;  /* 0x0000008000047882 */ /* 0x000fe20000000000 */
[----:B------:R-:W-:-:S04]  /*07b0*/  UIADD3 UR10, UPT, UPT, -UR5, 0x100000, URZ ;  /* 0x00100000050a7890 */ /* 0x000fc8000fffe1ff */
[----:B------:R-:W-:Y:S02]  /*07c0*/  USHF.L.U32 UR11, UR10, 0xb, URZ ;  /* 0x0000000b0a0b7899 */ /* 0x000fe400080006ff */
[----:B------:R-:W-:Y:S02]  /*07d0*/  USHF.L.U32 UR10, UR10, 0x1, URZ ;  /* 0x000000010a0a7899 */ /* 0x000fe400080006ff */
[----:B------:R-:W-:-:S04]  /*07e0*/  UIADD3 UR4, UPT, UPT, -UR4, 0x100000, URZ ;  /* 0x0010000004047890 */ /* 0x000fc8000fffe1ff */
[----:B------:R-:W-:Y:S02]  /*07f0*/  USHF.L.U32 UR5, UR4, 0xb, URZ ;  /* 0x0000000b04057899 */ /* 0x000fe400080006ff */
[----:B------:R-:W-:Y:S01]  /*0800*/  USHF.L.U32 UR4, UR4, 0x1, URZ ;  /* 0x0000000104047899 */ /* 0x000fe200080006ff */
[----:B------:R-:W-:Y:S01]  /*0810*/  ELECT P0, URZ, PT ;  /* 0x0000000000ff782f */ /* 0x000fe20003800000 */
[----:B-1----:R-:W-:Y:S01]  /*0820*/  ULEA UR7, UR7, UR9, 0x18 ;  /* 0x0000000907077291 */ /* 0x002fe2000f8ec0ff */
[----:B------:R-:W1:Y:S11]  /*0830*/  FENCE.VIEW.ASYNC.S ;  /* 0x00000000000073c6 */ /* 0x000e760000000000 */
[----:B-1----:R1:W1:Y:S01]  /*0840*/  SYNCS.EXCH.64 URZ, [UR7+0xa0], UR10 ;  /* 0x0000a00a07ff75b2 */ /* 0x0022620008000100 */
        /* <DEDUP_REMOVED lines=8> */
.L_x_11:
[----:B------:R-:W2:Y:S01]  /*08d0*/  SHFL.IDX PT, R2, R101, RZ, 0x1f ;  /* 0x00001fff65027589 */ /* 0x000ea200000e0000 */
[----:B------:R-:W-:Y:S01]  /*08e0*/  NOP ;  /* 0x0000000000007918 */ /* 0x000fe20000000000 */
[----:B--2---:R-:W-:-:S13]  /*08f0*/  ISETP.NE.AND P0, PT, R2, 0x3, PT ;  /* 0x000000030200780c */ /* 0x004fda0003f05270 */
[----:B------:R-:W-:Y:S05]  /*0900*/  @P0 BRA `(.L_x_12) ;  /* 0x0000000000300947 */ /* 0x000fea0003800000 */
[----:B-1----:R-:W1:Y:S01]  /*0910*/  S2UR UR5, SR_CgaCtaId ;  /* 0x00000000000579c3 */ /* 0x002e620000008800 */
[----:B------:R-:W-:Y:S01]  /*0920*/  UMOV UR7, 0x400 ;  /* 0x0000040000077882 */ /* 0x000fe20000000000 */
[----:B------:R-:W-:Y:S01]  /*0930*/  UMOV UR4, 0x20 ;  /* 0x0000002000047882 */ /* 0x000fe20000000000 */
[----:B------:R-:W-:Y:S01]  /*0940*/  ELECT P0, URZ, PT ;  /* 0x0000000000ff782f */ /* 0x000fe20003800000 */
[----:B------:R-:W-:-:S04]  /*0950*/  UIADD3 UR10, UPT, UPT, -UR4, 0x100000, URZ ;  /* 0x00100000040a7890 */ /* 0x000fc8000fffe1ff */
[----:B------:R-:W-:Y:S02]  /*0960*/  USHF.L.U32 UR11, UR10, 0xb, URZ ;  /* 0x0000000b0a0b7899 */ /* 0x000fe400080006ff */
[----:B------:R-:W-:Y:S02]  /*0970*/  USHF.L.U32 UR10, UR10, 0x1, URZ ;  /* 0x000000010a0a7899 */ /* 0x000fe400080006ff */
[----:B-1----:R-:W-:Y:S01]  /*0980*/  ULEA UR5, UR5, UR7, 0x18 ;  /* 0x0000000705057291 */ /* 0x002fe2000f8ec0ff */
[----:B------:R-:W1:Y:S11]  /*0990*/  FENCE.VIEW.ASYNC.S ;  /* 0x00000000000073c6 */ /* 0x000e760000000000 */
[----:B-1----:R2:W1:Y:S01]  /*09a0*/  SYNCS.EXCH.64 URZ, [UR5+0xe0], UR10 ;  /* 0x0000e00a05ff75b2 */ /* 0x0024620008000100 */
[----:B------:R2:W1:Y:S02]  /*09b0*/  SYNCS.EXCH.64 URZ, [UR5+0xe8], UR10 ;  /* 0x0000e80a05ff75b2 */ /* 0x0004640008000100 */
[----:B--2---:R-:W-:Y:S01]  /*09c0*/  NOP ;  /* 0x0000000000007918 */ /* 0x004fe20000000000 */
.L_x_12:
[----:B------:R-:W2:Y:S01]  /*09d0*/  SHFL.IDX PT, R2, R101, RZ, 0x1f ;  /* 0x00001fff65027589 */ /* 0x000ea200000e0000 */
[----:B------:R-:W-:Y:S01]  /*09e0*/  NOP ;  /* 0x0000000000007918 */ /* 0x000fe20000000000 */
[----:B--2---:R-:W-:-:S13]  /*09f0*/  ISETP.NE.AND P0, PT, R2, 0x4, PT ;  /* 0x000000040200780c */ /* 0x004fda0003f05270 */
[----:B------:R-:W-:Y:S05]  /*0a00*/  @P0 BRA `(.L_x_13) ;  /* 0x00000000004c0947 */ /* 0x000fea0003800000 */
[----:B-1----:R-:W1:Y:S01]  /*0a10*/  S2UR UR5, SR_CgaCtaId ;  /* 0x00000000000579c3 */ /* 0x002e620000008800 */
[----:B------:R-:W-:Y:S01]  /*0a20*/  UMOV UR9, 0x100 ;  /* 0x0000010000097882 */ /* 0x000fe20000000000 */
[----:B------:R-:W-:Y:S01]  /*0a30*/  UMOV UR7, 0x400 ;  /* 0x0000040000077882 */ /* 0x000fe20000000000 */
[----:B------:R-:W-:Y:S01]  /*0a40*/  USEL UR9, UR9, 0xe0, UP2 ;  /* 0x000000e009097887 */ /* 0x000fe20009000000 */
[----:B------:R-:W-:Y:S01]  /*0a50*/  UMOV UR4, 0x1 ;  /* 0x0000000100047882 */ /* 0x000fe20000000000 */
[----:B------:R-:W-:Y:S01]  /*0a60*/  ELECT P0, URZ, PT ;  /* 0x0000000000ff782f */ /* 0x000fe20003800000 */
[----:B------:R-:W-:-:S04]  /*0a70*/  UIADD3 UR10, UPT, UPT, -UR4, 0x100000, URZ ;  /* 0x00100000040a7890 */ /* 0x000fc8000fffe1ff */
[----:B------:R-:W-:Y:S02]  /*0a80*/  USHF.L.U32 UR11, UR10, 0xb, URZ ;  /* 0x0000000b0a0b7899 */ /* 0x000fe400080006ff */
[----:B------:R-:W-:Y:S02]  /*0a90*/  USHF.L.U32 UR10, UR10, 0x1, URZ ;  /* 0x000000010a0a7899 */ /* 0x000fe400080006ff */
[----:B------:R-:W-:-:S04]  /*0aa0*/  UIADD3 UR12, UPT, UPT, -UR9, 0x100000, URZ ;  /* 0x00100000090c7890 */ /* 0x000fc8000fffe1ff */
[----:B------:R-:W-:Y:S02]  /*0ab0*/  USHF.L.U32 UR13, UR12, 0xb, URZ ;  /* 0x0000000b0c0d7899 */ /* 0x000fe400080006ff */
[----:B------:R-:W-:Y:S02]  /*0ac0*/  USHF.L.U32 UR12, UR12, 0x1, URZ ;  /* 0x000000010c0c7899 */ /* 0x000fe400080006ff */
[----:B-1----:R-:W-:Y:S01]  /*0ad0*/  ULEA UR5, UR5, UR7, 0x18 ;  /* 0x0000000705057291 */ /* 0x002fe2000f8ec0ff */
[----:B------:R-:W1:Y:S11]  /*0ae0*/  FENCE.VIEW.ASYNC.S ;  /* 0x00000000000073c6 */ /* 0x000e760000000000 */
[----:B-1----:R2:W1:Y:S01]  /*0af0*/  SYNCS.EXCH.64 URZ, [UR5+0xf0], UR10 ;  /* 0x0000f00a05ff75b2 */ /* 0x0024620008000100 */
[----:B------:R2:W1:Y:S01]  /*0b00*/  SYNCS.EXCH.64 URZ, [UR5+0x100], UR12 ;  /* 0x0001000c05ff75b2 */ /* 0x0004620008000100 */
[----:B------:R2:W1:Y:S01]  /*0b10*/  SYNCS.EXCH.64 URZ, [UR5+0xf8], UR10 ;  /* 0x0000f80a05ff75b2 */ /* 0x0004620008000100 */
[----:B------:R2:W1:Y:S02]  /*0b20*/  SYNCS.EXCH.64 URZ, [UR5+0x108], UR12 ;  /* 0x0001080c05ff75b2 */ /* 0x0004640008000100 */
[----:B--2---:R-:W-:Y:S01]  /*0b30*/  NOP ;  /* 0x0000000000007918 */ /* 0x004fe20000000000 */
.L_x_13:
[----:B------:R-:W2:Y:S01]  /*0b40*/  SHFL.IDX PT, R2, R101, RZ, 0x1f ;  /* 0x00001fff65027589 */ /* 0x000ea200000e0000 */
[----:B------:R-:W-:Y:S01]  /*0b50*/  NOP ;  /* 0x0000000000007918 */ /* 0x000fe20000000000 */
[----:B--2---:R-:W-:-:S13]  /*0b60*/  ISETP.NE.AND P0, PT, R2, 0x5, PT ;  /* 0x000000050200780c */ /* 0x004fda0003f05270 */
[----:B------:R-:W-:Y:S05]  /*0b70*/  @P0 BRA `(.L_x_14) ;  /* 0x0000000000580947 */ /* 0x000fea0003800000 */
[----:B-1----:R-:W1:Y:S01]  /*0b80*/  S2UR UR7, SR_CgaCtaId ;  /* 0x00000000000779c3 */ /* 0x002e620000008800 */
        /* <DEDUP_REMOVED lines=19> */
[----:B------:R2:W1:Y:S02]  /*0cc0*/  SYNCS.EXCH.64 URZ, [UR7+0x148], UR4 ;  /* 0x0001480407ff75b2 */ /* 0x0004640008000100 */
[----:B--2---:R-:W-:Y:S01]  /*0cd0*/  NOP ;  /* 0x0000000000007918 */ /* 0x004fe20000000000 */
.L_x_14:
        /* <DEDUP_REMOVED lines=18> */
.L_x_15:
[----:B-1----:R-:W1:Y:S01]  /*0e00*/  S2UR UR5, SR_CTAID.X ;  /* 0x00000000000579c3 */ /* 0x002e620000002500 */
[----:B------:R-:W-:-:S05]  /*0e10*/  CS2R.32 R95, SR_CgaSize ;  /* 0x00000000005f7805 */ /* 0x000fca0000008a00 */
[----:B------:R-:W-:-:S05]  /*0e20*/  IMAD R95, R95, -0xa0, RZ ;  /* 0xffffff605f5f7824 */ /* 0x000fca00078e02ff */
[----:B------:R-:W-:-:S14]  /*0e30*/  R2UR UR9, R95 ;  /* 0x000000005f0972ca */ /* 0x000fdc00000e0000 */
[----:B------:R-:W2:Y:S01]  /*0e40*/  LDCU UR9, c[0x0][UR9+0x2b0] ;  /* 0x00005600090977ac */ /* 0x000ea20008000800 */
[----:B------:R-:W-:Y:S01]  /*0e50*/  NOP ;  /* 0x0000000000007918 */ /* 0x000fe20000000000 */
[----:B------:R-:W-:-:S05]  /*0e60*/  CS2R.32 R95, SR_CgaSize ;  /* 0x00000000005f7805 */ /* 0x000fca0000008a00 */
[----:B------:R-:W-:-:S05]  /*0e70*/  IMAD R95, R95, -0xa0, RZ ;  /* 0xffffff605f5f7824 */ /* 0x000fca00078e02ff */
[----:B------:R-:W-:-:S14]  /*0e80*/  R2UR UR7, R95 ;  /* 0x000000005f0772ca */ /* 0x000fdc00000e0000 */
[----:B------:R-:W3:Y:S01]  /*0e90*/  LDCU UR7, c[0x0][UR7+0x2b4] ;  /* 0x00005680070777ac */ /* 0x000ee20008000800 */
[----:B------:R-:W4:Y:S08]  /*0ea0*/  S2UR UR4, SR_CTAID.Y ;  /* 0x00000000000479c3 */ /* 0x000f300000002600 */
[----:B------:R-:W3:Y:S01]  /*0eb0*/  LDC R10, c[0x0][0xb24] ;  /* 0x0002c900ff0a7b82 */ /* 0x000ee20000000800 */
[----:B-1----:R-:W-:-:S02]  /*0ec0*/  I2FP.F32.U32 R95, UR5 ;  /* 0x00000005005f7c45 */ /* 0x002fc40008201000 */
[----:B------:R-:W-:-:S05]  /*0ed0*/  CS2R.32 R3, SR_CgaSize ;  /* 0x0000000000037805 */ /* 0x000fca0000008a00 */
[----:B------:R-:W-:-:S06]  /*0ee0*/  IMAD R3, R3, -0xa0, RZ ;  /* 0xffffff6003037824 */ /* 0x000fcc00078e02ff */
[----:B------:R-:W1:Y:S01]  /*0ef0*/  LDC R3, c[0x0][R3+0x2a0] ;  /* 0x0000a80003037b82 */ /* 0x000e620000000800 */
[----:B------:R-:W-:Y:S01]  /*0f00*/  MOV R15, UR5 ;  /* 0x00000005000f7c02 */ /* 0x000fe20008000f00 */
[----:B--2---:R-:W-:Y:S01]  /*0f10*/  FMUL R95, R95, UR9 ;  /* 0x000000095f5f7c20 */ /* 0x004fe20008400000 */
[----:B----4-:R-:W-:Y:S02]  /*0f20*/  I2FP.F32.U32 R94, UR4 ;  /* 0x00000004005e7c45 */ /* 0x010fe40008201000 */
[----:B------:R-:W-:-:S05]  /*0f30*/  CS2R.32 R2, SR_CgaSize ;  /* 0x0000000000027805 */ /* 0x000fca0000008a00 */
[----:B------:R-:W-:-:S06]  /*0f40*/  IMAD R2, R2, -0xa0, RZ ;  /* 0xffffff6002027824 */ /* 0x000fcc00078e02ff */
[----:B------:R-:W2:Y:S01]  /*0f50*/  LDC R2, c[0x0][R2+0x2a4] ;  /* 0x0000a90002027b82 */ /* 0x000ea20000000800 */
[----:B------:R-:W-:Y:S01]  /*0f60*/  MOV R14, UR4 ;  /* 0x00000004000e7c02 */ /* 0x000fe20008000f00 */
[----:B------:R-:W4:Y:S01]  /*0f70*/  F2I.U32.TRUNC.NTZ R95, R95 ;  /* 0x0000005f005f7305 */ /* 0x000f22000020f000 */
[----:B---3--:R-:W-:-:S05]  /*0f80*/  FMUL R94, R94, UR7 ;  /* 0x000000075e5e7c20 */ /* 0x008fca0008400000 */
[----:B------:R-:W-:Y:S01]  /*0f90*/  BAR.SYNC.DEFER_BLOCKING 0x0 ;  /* 0x0000000000007b1d */ /* 0x000fe20000010000 */
[----:B------:R-:W-:-:S05]  /*0fa0*/  ISETP.GE.AND P0, PT, R10, 0x1, PT ;  /* 0x000000010a00780c */ /* 0x000fca0003f06270 */
[----:B------:R-:W3:Y:S02]  /*0fb0*/  F2I.U32.TRUNC.NTZ R94, R94 ;  /* 0x0000005e005e7305 */ /* 0x000ee4000020f000 */
[----:B------:R-:W2:Y:S01]  /*0fc0*/  S2UR UR36, SR_CTAID.Z ;  /* 0x00000000002479c3 */ /* 0x000ea20000002700 */
[----:B----4-:R-:W-:-:S05]  /*0fd0*/  IADD3 R95, PT, PT, -R95, RZ, RZ ;  /* 0x000000ff5f5f7210 */ /* 0x010fca0007ffe1ff */
[----:B-1----:R-:W-:Y:S01]  /*0fe0*/  IMAD R95, R3, R95, UR5 ;  /* 0x00000005035f7e24 */ /* 0x002fe2000f8e025f */
[----:B---3--:R-:W-:-:S05]  /*0ff0*/  IADD3 R94, PT, PT, -R94, RZ, RZ ;  /* 0x000000ff5e5e7210 */ /* 0x008fca0007ffe1ff */
[----:B--2---:R-:W-:Y:S01]  /*1000*/  IMAD R94, R2, R94, UR4 ;  /* 0x00000004025e7e24 */ /* 0x004fe2000f8e025e */
[----:B------:R-:W-:Y:S06]  /*1010*/  @!P0 BRA `(.L_x_16) ;  /* 0x0000000000b88947 */ /* 0x000fec0003800000 */
[----:B------:R-:W1:Y:S01]  /*1020*/  LDC.64 R4, c[0x0][0xb18] ;  /* 0x0002c600ff047b82 */ /* 0x000e620000000a00 */
[----:B------:R-:W-:-:S07]  /*1030*/  ISETP.NE.AND P0, PT, R10, 0x1, PT ;  /* 0x000000010a00780c */ /* 0x000fce0003f05270 */
[----:B------:R-:W2:Y:S08]  /*1040*/  LDC R9, c[0x0][0xb0c] ;  /* 0x0002c300ff097b82 */ /* 0x000eb00000000800 */
[----:B------:R-:W3:Y:S08]  /*1050*/  LDC R12, c[0x0][0x370] ;  /* 0x0000dc00ff0c7b82 */ /* 0x000ef00000000800 */
[----:B------:R-:W4:Y:S01]  /*1060*/  LDC R11, c[0x0][0x374] ;  /* 0x0000dd00ff0b7b82 */ /* 0x000f220000000800 */
[----:B-1----:R-:W-:-:S07]  /*1070*/  ISETP.NE.AND P1, PT, R4, 0x1, PT ;  /* 0x000000010400780c */ /* 0x002fce0003f25270 */
[----:B------:R-:W3:Y:S01]  /*1080*/  LDC.64 R6, c[0x0][0xb10] ;  /* 0x0002c400ff067b82 */ /* 0x000ee20000000a00 */
[----:B--2---:R-:W-:-:S07]  /*1090*/  ISETP.NE.AND P2, PT, R9, 0x1, PT ;  /* 0x000000010900780c */ /* 0x004fce0003f45270 */
[----:B------:R-:W1:Y:S08]  /*10a0*/  LDC R8, c[0x0][0xb20] ;  /* 0x0002c800ff087b82 */ /* 0x000e700000000800 */
[----:B------:R-:W2:Y:S01]  /*10b0*/  LDC.64 R2, c[0x0][0xb28] ;  /* 0x0002ca00ff027b82 */ /* 0x000ea20000000a00 */
[----:B----4-:R-:W-:-:S04]  /*10c0*/  IMAD.HI.U32 R13, R11, R5, RZ ;  /* 0x000000050b0d7227 */ /* 0x010fc800078e00ff */
[----:B------:R-:W-:-:S04]  /*10d0*/  IMAD.HI.U32 R5, R14, R5, RZ ;  /* 0x000000050e057227 */ /* 0x000fc800078e00ff */
[----:B---3--:R-:W-:-:S05]  /*10e0*/  IMAD.HI.U32 R16, R12, R6, RZ ;  /* 0x000000060c107227 */ /* 0x008fca00078e00ff */
[-C--:B------:R-:W-:Y:S01]  /*10f0*/  @P2 SHF.R.U32.HI R12, RZ, R7.reuse, R16 ;  /* 0x00000007ff0c2219 */ /* 0x080fe20000011610 */
[----:B------:R-:W-:Y:S01]  /*1100*/  IMAD.HI.U32 R16, R15, R6, RZ ;  /* 0x000000060f107227 */ /* 0x000fe200078e00ff */
[-C--:B-1----:R-:W-:Y:S02]  /*1110*/  @P1 SHF.R.U32.HI R11, RZ, R8.reuse, R13 ;  /* 0x00000008ff0b1219 */ /* 0x082fe4000001160d */
[----:B------:R-:W-:Y:S02]  /*1120*/  SHF.R.U32.HI R5, RZ, R8, R5 ;  /* 0x00000008ff057219 */ /* 0x000fe40000011605 */
[----:B------:R-:W-:Y:S02]  /*1130*/  SHF.R.U32.HI R16, RZ, R7, R16 ;  /* 0x00000007ff107219 */ /* 0x000fe40000011610 */
[----:B------:R-:W-:Y:S01]  /*1140*/  SEL R5, R14, R5, !P1 ;  /* 0x000000050e057207 */ /* 0x000fe20004800000 */
[----:B--2---:R-:W-:Y:S01]  /*1150*/  IMAD.HI.U32 R13, R11, R2, RZ ;  /* 0x000000020b0d7227 */ /* 0x004fe200078e00ff */
[----:B------:R-:W-:-:S03]  /*1160*/  SEL R16, R15, R16, !P2 ;  /* 0x000000100f107207 */ /* 0x000fc60005000000 */
[----:B------:R-:W-:Y:S01]  /*1170*/  IMAD.HI.U32 R6, R12, R2, RZ ;  /* 0x000000020c067227 */ /* 0x000fe200078e00ff */
[----:B------:R-:W-:-:S04]  /*1180*/  @P0 SHF.R.U32.HI R11, RZ, R3, R13 ;  /* 0x00000003ff0b0219 */ /* 0x000fc8000001160d */
[----:B------:R-:W-:Y:S01]  /*1190*/  @P0 SHF.R.U32.HI R12, RZ, R3, R6 ;  /* 0x00000003ff0c0219 */ /* 0x000fe20000011606 */
[----:B------:R-:W-:-:S04]  /*11a0*/  IMAD R11, R11, R10, RZ ;  /* 0x0000000a0b0b7224 */ /* 0x000fc800078e02ff */
[----:B------:R-:W-:Y:S01]  /*11b0*/  IMAD R6, R12, R10, RZ ;  /* 0x0000000a0c067224 */ /* 0x000fe200078e02ff */
[----:B------:R-:W-:-:S04]  /*11c0*/  ISETP.GE.AND P1, PT, R5, R11, PT ;  /* 0x0000000b0500720c */ /* 0x000fc80003f26270 */
[----:B------:R-:W-:Y:S01]  /*11d0*/  ISETP.GE.OR P1, PT, R16, R6, P1 ;  /* 0x000000061000720c */ /* 0x000fe20000f26670 */
[----:B------:R-:W-:-:S05]  /*11e0*/  IMAD.HI.U32 R6, R5, R2, RZ ;  /* 0x0000000205067227 */ /* 0x000fca00078e00ff */
[----:B------:R-:W-:-:S04]  /*11f0*/  SHF.R.U32.HI R6, RZ, R3, R6 ;  /* 0x00000003ff067219 */ /* 0x000fc80000011606 */
[----:B------:R-:W-:-:S03]  /*1200*/  SEL R6, R5, R6, !P0 ;  /* 0x0000000605067207 */ /* 0x000fc60004000000 */
[----:B------:R-:W-:Y:S01]  /*1210*/  @!P1 IMAD.HI.U32 R7, R16, R2, RZ ;  /* 0x0000000210079227 */ /* 0x000fe200078e00ff */
[----:B------:R-:W-:-:S04]  /*1220*/  IADD3 R2, PT, PT, -R6, RZ, RZ ;  /* 0x000000ff06027210 */ /* 0x000fc80007ffe1ff */
[----:B------:R-:W-:Y:S01]  /*1230*/  @!P1 SHF.R.U32.HI R3, RZ, R3, R7 ;  /* 0x00000003ff039219 */ /* 0x000fe20000011607 */
[----:B------:R-:W-:Y:S01]  /*1240*/  IMAD R2, R10, R2, R5 ;  /* 0x000000020a027224 */ /* 0x000fe200078e0205 */
[----:B------:R-:W-:Y:S02]  /*1250*/  IADD3 R7, PT, PT, -R5, RZ, RZ ;  /* 0x000000ff05077210 */ /* 0x000fe40007ffe1ff */
[----:B------:R-:W-:-:S03]  /*1260*/  @!P1 SEL R3, R16, R3, !P0 ;  /* 0x0000000310039207 */ /* 0x000fc60004000000 */
[----:B------:R-:W-:Y:S02]  /*1270*/  IMAD R7, R4, R7, R14 ;  /* 0x0000000704077224 */ /* 0x000fe400078e020e */
[--C-:B------:R-:W-:Y:S02]  /*1280*/  @!P1 IMAD.IADD R6, R6, 0x1, -R3.reuse ;  /* 0x0000000106069824 */ /* 0x100fe400078e0a03 */
[----:B------:R-:W-:Y:S01]  /*1290*/  @!P1 IMAD R3, R2, R12, R3 ;  /* 0x0000000c02039224 */ /* 0x000fe200078e0203 */
[----:B------:R-:W-:Y:S01]  /*12a0*/  IADD3 R2, PT, PT, -R16, RZ, RZ ;  /* 0x000000ff10027210 */ /* 0x000fe20007ffe1ff */
[----:B------:R-:W-:Y:S02]  /*12b0*/  @!P1 IMAD R5, R6, R10, R16 ;  /* 0x0000000a06059224 */ /* 0x000fe400078e0210 */
[----:B------:R-:W-:Y:S02]  /*12c0*/  @!P1 IMAD.MOV.U32 R16, RZ, RZ, R3 ;  /* 0x000000ffff109224 */ /* 0x000fe400078e0003 */
[----:B------:R-:W-:-:S02]  /*12d0*/  IMAD R2, R9, R2, R15 ;  /* 0x0000000209027224 */ /* 0x000fc400078e020f */
[----:B------:R-:W-:Y:S02]  /*12e0*/  IMAD R14, R5, R4, R7 ;  /* 0x00000004050e7224 */ /* 0x000fe400078e0207 */
[----:B------:R-:W-:Y:S02]  /*12f0*/  IMAD R15, R16, R9, R2 ;  /* 0x00000009100f7224 */ /* 0x000fe400078e0202 */
.L_x_16:
[----:B------:R-:W1:Y:S01]  /*1300*/  LDCU UR4, c[0x0][0xb30] ;  /* 0x00016600ff0477ac */ /* 0x000e620008000800 */
[----:B------:R-:W2:Y:S08]  /*1310*/  S2UR UR37, SR_CgaCtaId ;  /* 0x00000000002579c3 */ /* 0x000eb00000008800 */
[----:B------:R-:W3:Y:S01]  /*1320*/  LDC R40, c[0x0][0xb24] ;  /* 0x0002c900ff287b82 */ /* 0x000ee20000000800 */
[----:B-1----:R-:W-:-:S09]  /*1330*/  UISETP.NE.AND UP1, UPT, UR4, 0x1, UPT ;  /* 0x000000010400788c */ /* 0x002fd2000bf25270 */
[----:B--2---:R-:W-:Y:S05]  /*1340*/  BRA.U UP1, `(.L_x_17) ;  /* 0x0000000101407547 */ /* 0x004fea000b800000 */
[----:B------:R-:W1:Y:S08]  /*1350*/  LDC.64 R4, c[0x0][0xb10] ;  /* 0x0002c400ff047b82 */ /* 0x000e700000000a00 */
[----:B------:R-:W2:Y:S08]  /*1360*/  LDC.64 R2, c[0x0][0xb18] ;  /* 0x0002c600ff027b82 */ /* 0x000eb00000000a00 */
[----:B------:R-:W4:Y:S08]  /*1370*/  LDC R6, c[0x0][0xb20] ;  /* 0x0002c800ff067b82 */ /* 0x000f300000000800 */
[----:B------:R-:W3:Y:S01]  /*1380*/  LDC R7, c[0x0][0xb0c] ;  /* 0x0002c300ff077b82 */ /* 0x000ee20000000800 */
[----:B-1----:R-:W-:-:S05]  /*1390*/  IMAD.HI.U32 R4, R15, R4, RZ ;  /* 0x000000040f047227 */ /* 0x002fca00078e00ff */
[----:B------:R-:W-:Y:S01]  /*13a0*/  SHF.R.U32.HI R4, RZ, R5, R4 ;  /* 0x00000005ff047219 */ /* 0x000fe20000011604 */
[----:B--2---:R-:W-:Y:S01]  /*13b0*/  IMAD.HI.U32 R3, R14, R3, RZ ;  /* 0x000000030e037227 */ /* 0x004fe200078e00ff */
[----:B------:R-:W-:-:S04]  /*13c0*/  ISETP.NE.AND P0, PT, R2, 0x1, PT ;  /* 0x000000010200780c */ /* 0x000fc80003f05270 */
[----:B----4-:R-:W-:-:S04]  /*13d0*/  SHF.R.U32.HI R3, RZ, R6, R3 ;  /* 0x00000006ff037219 */ /* 0x010fc80000011603 */
[----:B------:R-:W-:Y:S02]  /*13e0*/  SEL R3, R14, R3, !P0 ;  /* 0x000000030e037207 */ /* 0x000fe40004000000 */
[----:B---3--:R-:W-:-:S04]  /*13f0*/  ISETP.NE.AND P1, PT, R7, 0x1, PT ;  /* 0x000000010700780c */ /* 0x008fc80003f25270 */
[----:B------:R-:W-:-:S05]  /*1400*/  SEL R4, R15, R4, !P1 ;  /* 0x000000040f047207 */ /* 0x000fca0004800000 */
[----:B------:R-:W-:Y:S02]  /*1410*/  IMAD.IADD R5, R3, 0x1, -R4 ;  /* 0x0000000103057824 */ /* 0x000fe400078e0a04 */
[----:B------:R-:W-:Y:S02]  /*1420*/  IMAD.IADD R3, R4, 0x1, -R3 ;  /* 0x0000000104037824 */ /* 0x000fe400078e0a03 */
[----:B------:R-:W-:Y:S02]  /*1430*/  IMAD R15, R5, R7, R15 ;  /* 0x00000007050f7224 */ /* 0x000fe400078e020f */
[----:B------:R-:W-:-:S07]  /*1440*/  IMAD R14, R3, R2, R14 ;  /* 0x00000002030e7224 */ /* 0x000fce00078e020e */
.L_x_17:
[----:B------:R-:W-:Y:S01]  /*1450*/  BAR.SYNC.DEFER_BLOCKING 0x0 ;  /* 0x0000000000007b1d */ /* 0x000fe20000010000 */
[----:B------:R-:W-:Y:S01]  /*1460*/  UISETP.NE.AND UP1, UPT, UR8, 0x2, UPT ;  /* 0x000000020800788c */ /* 0x000fe2000bf25270 */
[----:B------:R-:W-:Y:S02]  /*1470*/  ISETP.NE.OR P5, PT, R0, 0x2, !P5 ;  /* 0x000000020000780c */ /* 0x000fe40006fa5670 */
[----:B------:R-:W-:-:S06]  /*1480*/  LOP3.LUT R2, R108, 0x1f, RZ, 0xc0, !PT ;  /* 0x0000001f6c027812 */ /* 0x000fcc00078ec0ff */
[----:B------:R-:W-:Y:S05]  /*1490*/  BRA.U UP1, `(.L_x_18) ;  /* 0x0000001501347547 */ /* 0x000fea000b800000 */
[----:B------:R-:W1:Y:S01]  /*14a0*/  LDCU UR13, c[0x0][0x38c] ;  /* 0x00007180ff0d77ac */ /* 0x000e620008000800 */
[----:B------:R-:W2:Y:S01]  /*14b0*/  LDC R8, c[0x0][0x370] ;  /* 0x0000dc00ff087b82 */ /* 0x000ea20000000800 */
[----:B------:R-:W-:Y:S01]  /*14c0*/  PLOP3.LUT P1, PT, PT, PT, UP2, 0x80, 0x8 ;  /* 0x000000000008781c */ /* 0x000fe20003f2f028 */
[----:B------:R-:W-:Y:S01]  /*14d0*/  IMAD.MOV.U32 R17, RZ, RZ, 0x1 ;  /* 0x00000001ff117424 */ /* 0x000fe200078e00ff */
[----:B------:R-:W-:Y:S01]  /*14e0*/  ISETP.EQ.OR P4, PT, R2, RZ, P5 ;  /* 0x000000ff0200720c */ /* 0x000fe20002f82670 */
[----:B------:R-:W-:Y:S01]  /*14f0*/  IMAD.MOV.U32 R16, RZ, RZ, RZ ;  /* 0x000000ffff107224 */ /* 0x000fe200078e00ff */
[----:B------:R-:W-:Y:S02]  /*1500*/  PLOP3.LUT P1, PT, P1, PT, PT, 0x8, 0x80 ;  /* 0x000000000080781c */ /* 0x000fe40000f2e170 */
[----:B------:R-:W-:Y:S01]  /*1510*/  CS2R R12, SRZ ;  /* 0x00000000000c7805 */ /* 0x000fe2000001ff00 */
[----:B------:R-:W-:Y:S01]  /*1520*/  IMAD.MOV.U32 R11, RZ, RZ, 0x1 ;  /* 0x00000001ff0b7424 */ /* 0x000fe200078e00ff */
[----:B------:R-:W4:Y:S01]  /*1530*/  LDC R0, c[0x0][0x374] ;  /* 0x0000dd00ff007b82 */ /* 0x000f220000000800 */
[----:B------:R-:W2:Y:S01]  /*1540*/  LDCU.64 UR22, c[0x0][0x348] ;  /* 0x00006900ff1677ac */ /* 0x000ea20008000a00 */
[----:B------:R-:W-:Y:S01]  /*1550*/  UMOV UR6, URZ ;  /* 0x000000ff00067c82 */ /* 0x000fe20008000000 */
[----:B-1----:R-:W-:-:S04]  /*1560*/  UIADD3 UR5, UPT, UPT, UR13, 0x3f, URZ ;  /* 0x0000003f0d057890 */ /* 0x002fc8000fffe0ff */
[----:B------:R-:W-:-:S04]  /*1570*/  USHF.R.S32.HI UR4, URZ, 0x1f, UR5 ;  /* 0x0000001fff047899 */ /* 0x000fc80008011405 */
[----:B------:R-:W-:-:S04]  /*1580*/  ULEA.HI UR4, UR4, UR5, URZ, 0x6 ;  /* 0x0000000504047291 */ /* 0x000fc8000f8f30ff */
[----:B------:R-:W-:Y:S02]  /*1590*/  USHF.R.S32.HI UR15, URZ, 0x6, UR4 ;  /* 0x00000006ff0f7899 */ /* 0x000fe40008011404 */
[----:B------:R-:W-:Y:S02]  /*15a0*/  UIADD3 UR4, UPT, UPT, UR13, -0x1, URZ ;  /* 0xffffffff0d047890 */ /* 0x000fe4000fffe0ff */
[----:B------:R-:W-:Y:S02]  /*15b0*/  UISETP.LT.U32.AND UP0, UPT, UR15, 0xa, UPT ;  /* 0x0000000a0f00788c */ /* 0x000fe4000bf01070 */
[----:B------:R-:W-:Y:S02]  /*15c0*/  UISETP.GE.U32.AND UP1, UPT, UR4, -0x7f, UPT ;  /* 0xffffff810400788c */ /* 0x000fe4000bf26070 */
[----:B------:R-:W-:Y:S02]  /*15d0*/  USEL UR14, UR15, 0xa, UP0 ;  /* 0x0000000a0f0e7887 */ /* 0x000fe40008000000 */
[----:B------:R-:W-:-:S02]  /*15e0*/  UIADD3 UR13, UPT, UPT, UR13, 0x7e, URZ ;  /* 0x0000007e0d0d7890 */ /* 0x000fc4000fffe0ff */
[----:B------:R-:W-:Y:S02]  /*15f0*/  UIADD3 UR5, UPT, UPT, UR14, -0x1, URZ ;  /* 0xffffffff0e057890 */ /* 0x000fe4000fffe0ff */
[----:B------:R-:W-:-:S03]  /*1600*/  UIADD3 UR7, UPT, UPT, UR15, -UR14, URZ ;  /* 0x8000000e0f077290 */ /* 0x000fc6000fffe0ff */
[----:B------:R-:W-:-:S04]  /*1610*/  @UP1 UIADD3 UR5, UPT, UPT, UR14, URZ, URZ ;  /* 0x000000ff0e051290 */ /* 0x000fc8000fffe0ff */
[----:B--2---:R-:W-:-:S12]  /*1620*/  UIADD3 UR5, UPT, UPT, UR5, 0x1, URZ ;  /* 0x0000000105057890 */ /* 0x004fd8000fffe0ff */
.L_x_36:
[----:B------:R-:W-:Y:S01]  /*1630*/  UISETP.NE.AND UP0, UPT, UR37, URZ, UPT ;  /* 0x000000ff2500728c */ /* 0x000fe2000bf05270 */
[----:B------:R-:W1:Y:S08]  /*1640*/  S2UR UR37, SR_CgaCtaId ;  /* 0x00000000002579c3 */ /* 0x000e700000008800 */
[----:B------:R-:W-:Y:S05]  /*1650*/  BRA.U UP0, `(.L_x_19) ;  /* 0x0000000100347547 */ /* 0x000fea000b800000 */
[----:B------:R-:W2:Y:S01]  /*1660*/  S2R R2, SR_CgaCtaId ;  /* 0x0000000000027919 */ /* 0x000ea20000008800 */
[----:B------:R-:W-:-:S04]  /*1670*/  MOV R3, 0x400 ;  /* 0x0000040000037802 */ /* 0x000fc80000000f00 */
[----:B--2---:R-:W-:Y:S02]  /*1680*/  LEA R2, R2, R3, 0x18 ;  /* 0x0000000302027211 */ /* 0x004fe400078ec0ff */
[----:B------:R-:W-:-:S03]  /*1690*/  SHF.L.U32 R3, R11, 0x1f, RZ ;  /* 0x0000001f0b037819 */ /* 0x000fc600000006ff */
[----:B------:R-:W-:-:S04]  /*16a0*/  IMAD R2, R12, 0x8, R2 ;  /* 0x000000080c027824 */ /* 0x000fc800078e0202 */
[----:B------:R-:W2:Y:S02]  /*16b0*/  SYNCS.PHASECHK.TRANS64.TRYWAIT P0, [R2+URZ+0x160], R3 ;  /* 0x00016003020075a7 */ /* 0x000ea400080011ff */
[----:B--2---:R-:W-:Y:S05]  /*16c0*/  @!P0 BRA `(.L_x_20) ;  /* 0x0000007c00208947 */ /* 0x004fea0003800000 */
.L_x_132:
[----:B------:R-:W-:Y:S01]  /*16d0*/  VIADD R12, R12, 0x1 ;  /* 0x000000010c0c7836 */ /* 0x000fe20000000000 */
[----:B------:R2:W-:Y:S04]  /*16e0*/  SYNCS.ARRIVE.TRANS64.A1T0 RZ, [R2+URZ+0x150], RZ ;  /* 0x000150ff02ff79a7 */ /* 0x0005e800081000ff */
[----:B------:R-:W-:-:S04]  /*16f0*/  ISETP.NE.AND P0, PT, R12, 0x2, PT ;  /* 0x000000020c00780c */ /* 0x000fc80003f05270 */
[----:B------:R-:W-:Y:S02]  /*1700*/  SEL R12, R12, RZ, P0 ;  /* 0x000000ff0c0c7207 */ /* 0x000fe40000000000 */
[----:B--2---:R-:W-:-:S04]  /*1710*/  SEL R2, RZ, 0x1, P0 ;  /* 0x00000001ff027807 */ /* 0x004fc80000000000 */
[----:B------:R-:W-:-:S07]  /*1720*/  LOP3.LUT R11, R11, R2, RZ, 0x3c, !PT ;  /* 0x000000020b0b7212 */ /* 0x000fce00078e3cff */
.L_x_19:
[----:B------:R-:W-:Y:S01]  /*1730*/  UMOV UR4, 0x400 ;  /* 0x0000040000047882 */ /* 0x000fe20000000000 */
[----:B------:R-:W-:Y:S01]  /*1740*/  SHF.L.U32 R2, R17, 0x1f, RZ ;  /* 0x0000001f11027819 */ /* 0x000fe200000006ff */
[----:B-1----:R-:W-:Y:S01]  /*1750*/  ULEA UR4, UR37, UR4, 0x18 ;  /* 0x0000000425047291 */ /* 0x002fe2000f8ec0ff */
[----:B------:R-:W-:Y:S01]  /*1760*/  R2UR UR34, R15 ;  /* 0x000000000f2272ca */ /* 0x000fe200000e0000 */
[----:B------:R-:W-:Y:S01]  /*1770*/  UISETP.GE.U32.AND UP0, UPT, UR13, 0x7f, UPT ;  /* 0x0000007f0d00788c */ /* 0x000fe2000bf06070 */
[----:B------:R-:W-:Y:S01]  /*1780*/  R2UR UR11, R14 ;  /* 0x000000000e0b72ca */ /* 0x000fe200000e0000 */
[----:B------:R-:W-:Y:S01]  /*1790*/  ULEA UR8, UR6, UR4, 0x3 ;  /* 0x0000000406087291 */ /* 0x000fe2000f8e18ff */
[----:B------:R-:W-:-:S08]  /*17a0*/  UMOV UR24, URZ ;  /* 0x000000ff00187c82 */ /* 0x000fd00008000000 */
[----:B------:R1:W2:Y:S01]  /*17b0*/  SYNCS.PHASECHK.TRANS64.TRYWAIT P0, [UR8+0x50], R2 ;  /* 0x00005002ff0075a7 */ /* 0x0002a20008001108 */
[----:B------:R-:W-:Y:S02]  /*17c0*/  USHF.L.U32 UR34, UR34, 0x6, URZ ;  /* 0x0000000622227899 */ /* 0x000fe400080006ff */
[----:B------:R-:W-:Y:S01]  /*17d0*/  USHF.L.U32 UR11, UR11, 0x8, URZ ;  /* 0x000000080b0b7899 */ /* 0x000fe200080006ff */
[----:B------:R-:W-:Y:S11]  /*17e0*/  BRA.U !UP0, `(.L_x_21) ;  /* 0x0000000108a87547 */ /* 0x000ff6000b800000 */
[----:B------:R-:W-:Y:S01]  /*17f0*/  UMOV UR16, URZ ;  /* 0x000000ff00107c82 */ /* 0x000fe20008000000 */
[----:B------:R-:W-:-:S05]  /*1800*/  UMOV UR17, UR6 ;  /* 0x0000000600117c82 */ /* 0x000fca0008000000 */
.L_x_26:
[----:B-1----:R-:W-:Y:S01]  /*1810*/  ULEA UR33, UR17, UR4, 0x3 ;  /* 0x0000000411217291 */ /* 0x002fe2000f8e18ff */
[----:B--2---:R-:W-:Y:S01]  /*1820*/  @!P5 MOV R3, 0x5000 ;  /* 0x000050000003d802 */ /* 0x004fe20000000f00 */
[----:B--2---:R-:W-:Y:S10]  /*1830*/  @P0 BRA `(.L_x_22) ;  /* 0x00000000000c0947 */ /* 0x004ff40003800000 */
[----:B------:R-:W-:-:S04]  /*1840*/  SHF.L.U32 R4, R17, 0x1f, RZ ;  /* 0x0000001f11047819 */ /* 0x000fc800000006ff */
[----:B------:R-:W2:Y:S02]  /*1850*/  SYNCS.PHASECHK.TRANS64.TRYWAIT P0, [UR33+0x50], R4 ;  /* 0x00005004ff0075a7 */ /* 0x000ea40008001121 */
[----:B--2---:R-:W-:Y:S05]  /*1860*/  @!P0 BRA `(.L_x_23) ;  /* 0x0000007800cc8947 */ /* 0x004fea0003800000 */
.L_x_22:
[----:B------:R2:W-:Y:S01]  /*1870*/  @!P5 SYNCS.ARRIVE.TRANS64 RZ, [UR33], R3 ;  /* 0x00000003ffffd9a7 */ /* 0x0005e20008000021 */
[----:B------:R-:W-:Y:S04]  /*1880*/  BSSY.RECONVERGENT B0, `(.L_x_24) ;  /* 0x0000003000007945 */ /* 0x000fe80003800200 */
[----:B------:R-:W-:Y:S05]  /*1890*/  @P4 BRA `(.L_x_25) ;  /* 0x0000000000044947 */ /* 0x000fea0003800000 */
[----:B------:R-:W-:Y:S05]  /*18a0*/  BPT.TRAP 0x1 ;  /* 0x000000040000795c */ /* 0x000fea0000300000 */
.L_x_25:
[----:B------:R-:W-:Y:S05]  /*18b0*/  BSYNC.RECONVERGENT B0 ;  /* 0x0000000000007941 */ /* 0x000fea0003800200 */
.L_x_24:
[----:B------:R-:W-:Y:S02]  /*18c0*/  UIADD3 UR6, UPT, UPT, UR17, 0x1, URZ ;  /* 0x0000000111067890 */ /* 0x000fe4000fffe0ff */
[----:B------:R-:W-:Y:S02]  /*18d0*/  ULEA UR32, UR17, UR4, 0xc ;  /* 0x0000000411207291 */ /* 0x000fe4000f8e60ff */
[----:B------:R-:W-:Y:S02]  /*18e0*/  UISETP.NE.AND UP0, UPT, UR6, 0xa, UPT ;  /* 0x0000000a0600788c */ /* 0x000fe4000bf05270 */
[----:B------:R-:W-:Y:S02]  /*18f0*/  UIADD3 UR26, UP1, UPT, UR22, 0x80, URZ ;  /* 0x00000080161a7890 */ /* 0x000fe4000ff3e0ff */
[----:B------:R-:W-:Y:S02]  /*1900*/  USEL UR9, URZ, 0x1, UP0 ;  /* 0x00000001ff097887 */ /* 0x000fe40008000000 */
[----:B------:R-:W-:-:S02]  /*1910*/  USEL UR6, UR6, URZ, UP0 ;  /* 0x000000ff06067287 */ /* 0x000fc40008000000 */
[----:B------:R-:W-:Y:S02]  /*1920*/  UIADD3 UR20, UP0, UPT, UR22, 0x180, URZ ;  /* 0x0000018016147890 */ /* 0x000fe4000ff1e0ff */
[----:B------:R-:W-:Y:S01]  /*1930*/  ULEA UR8, UR6, UR4, 0x3 ;  /* 0x0000000406087291 */ /* 0x000fe2000f8e18ff */
[----:B------:R-:W-:Y:S01]  /*1940*/  LOP3.LUT R17, R17, UR9, RZ, 0x3c, !PT ;  /* 0x0000000911117c12 */ /* 0x000fe2000f8e3cff */
[----:B------:R-:W-:Y:S02]  /*1950*/  USHF.L.U32 UR35, UR16, 0x6, URZ ;  /* 0x0000000610237899 */ /* 0x000fe400080006ff */
[----:B------:R-:W-:Y:S01]  /*1960*/  UIADD3.X UR27, UPT, UPT, URZ, UR23, URZ, UP1, !UPT ;  /* 0x00000017ff1b7290 */ /* 0x000fe20008ffe4ff */
[----:B-1----:R-:W-:Y:S01]  /*1970*/  SHF.L.U32 R2, R17, 0x1f, RZ ;  /* 0x0000001f11027819 */ /* 0x002fe200000006ff */
[----:B------:R-:W-:Y:S02]  /*1980*/  UIADD3 UR32, UPT, UPT, UR32, 0x6400, URZ ;  /* 0x0000640020207890 */ /* 0x000fe4000fffe0ff */
[----:B------:R-:W-:Y:S01]  /*1990*/  UIADD3.X UR21, UPT, UPT, URZ, UR23, URZ, UP0, !UPT ;  /* 0x00000017ff157290 */ /* 0x000fe200087fe4ff */
[----:B------:R1:W1:Y:S01]  /*19a0*/  SYNCS.PHASECHK.TRANS64.TRYWAIT P0, [UR8+0x50], R2 ;  /* 0x00005002ff0075a7 */ /* 0x0002620008001108 */
[----:B------:R-:W-:Y:S01]  /*19b0*/  ULEA UR8, UR17, UR4, 0xe ;  /* 0x0000000411087291 */ /* 0x000fe2000f8e70ff */
[----:B------:R-:W-:Y:S01]  /*19c0*/  UMOV UR18, 0x0 ;  /* 0x0000000000127882 */ /* 0x000fe20000000000 */
[----:B------:R-:W-:-:S02]  /*19d0*/  UMOV UR19, 0x10000000 ;  /* 0x1000000000137882 */ /* 0x000fc40000000000 */
[----:B------:R-:W-:Y:S01]  /*19e0*/  UIADD3 UR8, UPT, UPT, UR8, 0x10400, URZ ;  /* 0x0001040008087890 */ /* 0x000fe2000fffe0ff */
[----:B------:R1:W-:Y:S01]  /*19f0*/  UTMALDG.3D [UR32], [UR26], desc[UR18] ;  /* 0x000012201a0075b4 */ /* 0x0003e20008011000 */
[----:B------:R-:W-:Y:S01]  /*1a00*/  UMOV UR12, UR36 ;  /* 0x00000024000c7c82 */ /* 0x000fe20008000000 */
[----:B------:R-:W-:Y:S01]  /*1a10*/  UMOV UR9, UR33 ;  /* 0x0000002100097c82 */ /* 0x000fe20008000000 */
[----:B------:R-:W-:Y:S01]  /*1a20*/  UMOV UR10, UR35 ;  /* 0x00000023000a7c82 */ /* 0x000fe20008000000 */
[----:B------:R-:W-:Y:S01]  /*1a30*/  UIADD3 UR16, UPT, UPT, UR16, 0x1, URZ ;  /* 0x0000000110107890 */ /* 0x000fe2000fffe0ff */
[----:B------:R-:W-:Y:S01]  /*1a40*/  UMOV UR24, UR5 ;  /* 0x0000000500187c82 */ /* 0x000fe20008000000 */
[----:B------:R-:W-:Y:S02]  /*1a50*/  UMOV UR17, UR6 ;  /* 0x0000000600117c82 */ /* 0x000fe40008000000 */
[----:B------:R1:W-:Y:S01]  /*1a60*/  UTMALDG.3D [UR8], [UR20], desc[UR18] ;  /* 0x00001208140075b4 */ /* 0x0003e20008011000 */
[----:B------:R-:W-:-:S09]  /*1a70*/  UISETP.NE.AND UP0, UPT, UR16, UR5, UPT ;  /* 0x000000051000728c */ /* 0x000fd2000bf05270 */
[----:B------:R-:W-:Y:S05]  /*1a80*/  BRA.U UP0, `(.L_x_26) ;  /* 0xfffffffd00607547 */ /* 0x000fea000b83ffff */
.L_x_21:
[----:B-1----:R-:W-:Y:S01]  /*1a90*/  ULEA UR8, UR6, UR4, 0x3 ;  /* 0x0000000406087291 */ /* 0x002fe2000f8e18ff */
[----:B------:R-:W-:Y:S01]  /*1aa0*/  SHF.L.U32 R2, R17, 0x1f, RZ ;  /* 0x0000001f11027819 */ /* 0x000fe200000006ff */
[----:B------:R-:W-:Y:S01]  /*1ab0*/  @!P1 SYNCS.ARRIVE.TRANS64.A1T0 RZ, [UR4+0xe8], RZ ;  /* 0x0000e8ffffff99a7 */ /* 0x000fe20008100004 */
[----:B------:R-:W-:-:S06]  /*1ac0*/  UISETP.GT.AND UP0, UPT, UR15, UR14, UPT ;  /* 0x0000000e0f00728c */ /* 0x000fcc000bf04270 */
[----:B--2---:R1:W2:Y:S03]  /*1ad0*/  SYNCS.PHASECHK.TRANS64.TRYWAIT P0, [UR8+0x50], R2 ;  /* 0x00005002ff0075a7 */ /* 0x0042a60008001108 */
[----:B------:R-:W-:Y:S05]  /*1ae0*/  BRA.U !UP0, `(.L_x_27) ;  /* 0x0000000108ac7547 */ /* 0x000fea000b800000 */
[----:B------:R-:W-:Y:S01]  /*1af0*/  UIADD3 UR21, UPT, UPT, UR7, UR24, URZ ;  /* 0x0000001807157290 */ /* 0x000fe2000fffe0ff */
[----:B------:R-:W-:-:S11]  /*1b00*/  UMOV UR25, UR6 ;  /* 0x0000000600197c82 */ /* 0x000fd60008000000 */
.L_x_32:
[----:B-1----:R-:W-:Y:S01]  /*1b10*/  ULEA UR17, UR25, UR4, 0x3 ;  /* 0x0000000419117291 */ /* 0x002fe2000f8e18ff */
[----:B--2---:R-:W-:Y:S01]  /*1b20*/  @!P5 MOV R3, 0x5000 ;  /* 0x000050000003d802 */ /* 0x004fe20000000f00 */
[----:B--2---:R-:W-:Y:S10]  /*1b30*/  @P0 BRA `(.L_x_28) ;  /* 0x00000000000c0947 */ /* 0x004ff40003800000 */
[----:B------:R-:W-:-:S04]  /*1b40*/  SHF.L.U32 R4, R17, 0x1f, RZ ;  /* 0x0000001f11047819 */ /* 0x000fc800000006ff */
[----:B------:R-:W2:Y:S02]  /*1b50*/  SYNCS.PHASECHK.TRANS64.TRYWAIT P0, [UR17+0x50], R4 ;  /* 0x00005004ff0075a7 */ /* 0x000ea40008001111 */
[----:B--2---:R-:W-:Y:S05]  /*1b60*/  @!P0 BRA `(.L_x_29) ;  /* 0x0000007800248947 */ /* 0x004fea0003800000 */
.L_x_28:
[----:B------:R2:W-:Y:S01]  /*1b70*/  @!P5 SYNCS.ARRIVE.TRANS64 RZ, [UR17], R3 ;  /* 0x00000003ffffd9a7 */ /* 0x0005e20008000011 */
[----:B------:R-:W-:Y:S04]  /*1b80*/  BSSY.RECONVERGENT B0, `(.L_x_30) ;  /* 0x0000003000007945 */ /* 0x000fe80003800200 */
[----:B------:R-:W-:Y:S05]  /*1b90*/  @P4 BRA `(.L_x_31) ;  /* 0x0000000000044947 */ /* 0x000fea0003800000 */
[----:B------:R-:W-:Y:S05]  /*1ba0*/  BPT.TRAP 0x1 ;  /* 0x000000040000795c */ /* 0x000fea0000300000 */
.L_x_31:
[----:B------:R-:W-:Y:S05]  /*1bb0*/  BSYNC.RECONVERGENT B0 ;  /* 0x0000000000007941 */ /* 0x000fea0003800200 */
.L_x_30:
        /* <DEDUP_REMOVED lines=10> */
[----:B------:R-:W-:Y:S01]  /*1c60*/  UIADD3 UR16, UPT, UPT, UR16, 0x6400, URZ ;  /* 0x0000640010107890 */ /* 0x000fe2000fffe0ff */
[----:B-1----:R-:W-:Y:S01]  /*1c70*/  SHF.L.U32 R2, R17, 0x1f, RZ ;  /* 0x0000001f11027819 */ /* 0x002fe200000006ff */
[----:B------:R-:W-:Y:S02]  /*1c80*/  UIADD3.X UR31, UPT, UPT, URZ, UR23, URZ, UP1, !UPT ;  /* 0x00000017ff1f7290 */ /* 0x000fe40008ffe4ff */
[----:B------:R-:W-:Y:S01]  /*1c90*/  UIADD3.X UR29, UPT, UPT, URZ, UR23, URZ, UP0, !UPT ;  /* 0x00000017ff1d7290 */ /* 0x000fe200087fe4ff */
[----:B------:R1:W1:Y:S01]  /*1ca0*/  SYNCS.PHASECHK.TRANS64.TRYWAIT P0, [UR8+0x50], R2 ;  /* 0x00005002ff0075a7 */ /* 0x0002620008001108 */
[----:B------:R-:W-:Y:S01]  /*1cb0*/  ULEA UR8, UR25, UR4, 0xe ;  /* 0x0000000419087291 */ /* 0x000fe2000f8e70ff */
[----:B------:R-:W-:Y:S01]  /*1cc0*/  UMOV UR26, 0x0 ;  /* 0x00000000001a7882 */ /* 0x000fe20000000000 */
[----:B------:R-:W-:-:S02]  /*1cd0*/  UMOV UR27, 0x10000000 ;  /* 0x10000000001b7882 */ /* 0x000fc40000000000 */
[----:B------:R-:W-:Y:S01]  /*1ce0*/  UIADD3 UR8, UPT, UPT, UR8, 0x10400, URZ ;  /* 0x0001040008087890 */ /* 0x000fe2000fffe0ff */
[----:B------:R-:W-:Y:S01]  /*1cf0*/  UMOV UR18, UR34 ;  /* 0x0000002200127c82 */ /* 0x000fe20008000000 */
[----:B------:R-:W-:Y:S01]  /*1d00*/  UMOV UR20, UR36 ;  /* 0x0000002400147c82 */ /* 0x000fe20008000000 */
[----:B------:R-:W-:Y:S01]  /*1d10*/  UMOV UR12, UR36 ;  /* 0x00000024000c7c82 */ /* 0x000fe20008000000 */
[----:B------:R-:W-:Y:S01]  /*1d20*/  UMOV UR9, UR17 ;  /* 0x0000001100097c82 */ /* 0x000fe20008000000 */
[----:B------:R-:W-:Y:S01]  /*1d30*/  UMOV UR10, UR19 ;  /* 0x00000013000a7c82 */ /* 0x000fe20008000000 */
[----:B------:R1:W-:Y:S01]  /*1d40*/  UTMALDG.3D [UR16], [UR30], desc[UR26] ;  /* 0x00001a101e0075b4 */ /* 0x0003e20008011000 */
[----:B------:R-:W-:Y:S01]  /*1d50*/  UIADD3 UR24, UPT, UPT, UR24, 0x1, URZ ;  /* 0x0000000118187890 */ /* 0x000fe2000fffe0ff */
[----:B------:R-:W-:-:S03]  /*1d60*/  UMOV UR25, UR6 ;  /* 0x0000000600197c82 */ /* 0x000fc60008000000 */
[----:B------:R-:W-:Y:S01]  /*1d70*/  UISETP.NE.AND UP0, UPT, UR24, UR21, UPT ;  /* 0x000000151800728c */ /* 0x000fe2000bf05270 */
[----:B------:R1:W-:Y:S08]  /*1d80*/  UTMALDG.3D [UR8], [UR28], desc[UR26] ;  /* 0x00001a081c0075b4 */ /* 0x0003f00008011000 */
[----:B------:R-:W-:Y:S05]  /*1d90*/  BRA.U UP0, `(.L_x_32) ;  /* 0xfffffffd005c7547 */ /* 0x000fea000b83ffff */
.L_x_27:
[C---:B-1----:R-:W-:Y:S01]  /*1da0*/  LEA R2, R16.reuse, UR4, 0x3 ;  /* 0x0000000410027c11 */ /* 0x042fe2000f8e18ff */
[----:B------:R-:W-:Y:S01]  /*1db0*/  NOP ;  /* 0x0000000000007918 */ /* 0x000fe20000000000 */
[----:B--2---:R-:W-:Y:S02]  /*1dc0*/  SHF.L.U32 R3, R13, 0x1f, RZ ;  /* 0x0000001f0d037819 */ /* 0x004fe400000006ff */
[----:B------:R-:W-:Y:S02]  /*1dd0*/  LEA R4, R16, UR4, 0x4 ;  /* 0x0000000410047c11 */ /* 0x000fe4000f8e20ff */
[----:B------:R-:W1:Y:S02]  /*1de0*/  SYNCS.PHASECHK.TRANS64.TRYWAIT P0, [R2+URZ+0xf0], R3 ;  /* 0x0000f003020075a7 */ /* 0x000e6400080011ff */
[----:B-1----:R-:W-:Y:S05]  /*1df0*/  @!P0 BRA `(.L_x_33) ;  /* 0x0000007400988947 */ /* 0x002fea0003800000 */
.L_x_135:
[----:B------:R-:W2:Y:S01]  /*1e00*/  LDS.128 R4, [R4+0x180] ;  /* 0x0001800004047984 */ /* 0x000ea20000000c00 */
[----:B---3--:R-:W-:Y:S01]  /*1e10*/  ISETP.GE.AND P0, PT, R40, 0x1, PT ;  /* 0x000000012800780c */ /* 0x008fe20003f06270 */
[----:B-1----:R-:W-:Y:S01]  /*1e20*/  VIADD R2, R2, 0x100 ;  /* 0x0000010002027836 */ /* 0x002fe20000000000 */
[----:B------:R-:W-:Y:S01]  /*1e30*/  @!PT LDS RZ, [RZ] ;  /* 0x00000000fffff984 */ /* 0x000fe20000000800 */
[----:B------:R-:W-:Y:S01]  /*1e40*/  @!PT LDS RZ, [RZ] ;  /* 0x00000000fffff984 */ /* 0x000fe20000000800 */
[----:B------:R-:W-:Y:S01]  /*1e50*/  @!PT LDS RZ, [RZ] ;  /* 0x00000000fffff984 */ /* 0x000fe20000000800 */
[----:B------:R-:W-:Y:S01]  /*1e60*/  @!PT LDS RZ, [RZ] ;  /* 0x00000000fffff984 */ /* 0x000fe20000000800 */
[----:B------:R1:W-:Y:S06]  /*1e70*/  MEMBAR.ALL.CTA ;  /* 0x0000000000007992 */ /* 0x0003ec0000008000 */
[----:B-1----:R-:W1:Y:S01]  /*1e80*/  FENCE.VIEW.ASYNC.S ;  /* 0x00000000000073c6 */ /* 0x002e620000000000 */
[----:B------:R-:W-:-:S04]  /*1e90*/  PRMT R2, RZ, 0x654, R2 ;  /* 0x00000654ff027816 */ /* 0x000fc80000000002 */
[----:B-1----:R1:W-:Y:S01]  /*1ea0*/  SYNCS.ARRIVE.TRANS64.RED.A1T0 RZ, [R2+URZ], RZ ;  /* 0x000000ff02ff79a7 */ /* 0x0023e200081004ff */
[----:B--2---:R-:W-:-:S13]  /*1eb0*/  LOP3.LUT P2, RZ, R6, 0x1, RZ, 0xc0, !PT ;  /* 0x0000000106ff7812 */ /* 0x004fda000784c0ff */
[----:B------:R-:W-:Y:S01]  /*1ec0*/  @P2 SHF.R.U32.HI R3, RZ, 0x10, R5 ;  /* 0x00000010ff032819 */ /* 0x000fe20000011605 */
[----:B------:R-:W-:Y:S01]  /*1ed0*/  VOTEU.ANY UP0, P2 ;  /* 0x0000000000ff7886 */ /* 0x000fe20001000100 */
[----:B------:R-:W-:Y:S02]  /*1ee0*/  @P2 MOV R10, R4 ;  /* 0x00000004000a2202 */ /* 0x000fe40000000f00 */
[----:B------:R-:W-:Y:S02]  /*1ef0*/  @P2 R2UR.BROADCAST UR8, R3 ;  /* 0x00000000030822ca */ /* 0x000fe400008e0000 */
[----:B------:R-:W-:-:S11]  /*1f00*/  @P2 LOP3.LUT R9, R5, 0xffff, RZ, 0xc0, !PT ;  /* 0x0000ffff05092812 */ /* 0x000fd600078ec0ff */
[----:B------:R-:W-:Y:S01]  /*1f10*/  @UP0 UMOV UR36, UR8 ;  /* 0x0000000800240c82 */ /* 0x000fe20008000000 */
[----:B-1----:R-:W-:Y:S05]  /*1f20*/  @!P0 BRA `(.L_x_34) ;  /* 0x0000000000b88947 */ /* 0x002fea0003800000 */
[----:B------:R-:W4:Y:S01]  /*1f30*/  LDC.64 R4, c[0x0][0xb18] ;  /* 0x0002c600ff047b82 */ /* 0x000f220000000a00 */
[----:B------:R-:W-:-:S07]  /*1f40*/  ISETP.NE.AND P3, PT, R40, 0x1, PT ;  /* 0x000000012800780c */ /* 0x000fce0003f65270 */
[----:B------:R-:W1:Y:S08]  /*1f50*/  LDC.64 R6, c[0x0][0xb10] ;  /* 0x0002c400ff067b82 */ /* 0x000e700000000a00 */
[----:B------:R-:W2:Y:S08]  /*1f60*/  LDC R14, c[0x0][0xb20] ;  /* 0x0002c800ff0e7b82 */ /* 0x000eb00000000800 */
[----:B------:R-:W3:Y:S01]  /*1f70*/  LDC R15, c[0x0][0xb0c] ;  /* 0x0002c300ff0f7b82 */ /* 0x000ee20000000800 */
[----:B----4-:R-:W-:Y:S01]  /*1f80*/  IMAD.HI.U32 R19, R0, R5, RZ ;  /* 0x0000000500137227 */ /* 0x010fe200078e00ff */
[----:B------:R-:W-:-:S03]  /*1f90*/  ISETP.NE.AND P0, PT, R4, 0x1, PT ;  /* 0x000000010400780c */ /* 0x000fc60003f05270 */
[----:B------:R-:W-:-:S03]  /*1fa0*/  IMAD.HI.U32 R5, R9, R5, RZ ;  /* 0x0000000509057227 */ /* 0x000fc600078e00ff */
[----:B------:R-:W4:Y:S01]  /*1fb0*/  LDC.64 R2, c[0x0][0xb28] ;  /* 0x0002ca00ff027b82 */ /* 0x000f220000000a00 */
[----:B-1----:R-:W-:-:S04]  /*1fc0*/  IMAD.HI.U32 R20, R8, R6, RZ ;  /* 0x0000000608147227 */ /* 0x002fc800078e00ff */
[----:B------:R-:W-:Y:S01]  /*1fd0*/  IMAD.HI.U32 R21, R10, R6, RZ ;  /* 0x000000060a157227 */ /* 0x000fe200078e00ff */
[----:B------:R-:W-:Y:S02]  /*1fe0*/  SHF.R.U32.HI R20, RZ, R7, R20 ;  /* 0x00000007ff147219 */ /* 0x000fe40000011614 */
[-C--:B--2---:R-:W-:Y:S02]  /*1ff0*/  SHF.R.U32.HI R19, RZ, R14.reuse, R19 ;  /* 0x0000000eff137219 */ /* 0x084fe40000011613 */
[----:B------:R-:W-:Y:S02]  /*2000*/  SHF.R.U32.HI R5, RZ, R14, R5 ;  /* 0x0000000eff057219 */ /* 0x000fe40000011605 */
[----:B------:R-:W-:Y:S02]  /*2010*/  SEL R19, R0, R19, !P0 ;  /* 0x0000001300137207 */ /* 0x000fe40004000000 */
[----:B------:R-:W-:Y:S02]  /*2020*/  SHF.R.U32.HI R21, RZ, R7, R21 ;  /* 0x00000007ff157219 */ /* 0x000fe40000011615 */
[----:B---3--:R-:W-:-:S02]  /*2030*/  ISETP.NE.AND P1, PT, R15, 0x1, PT ;  /* 0x000000010f00780c */ /* 0x008fc40003f25270 */
[----:B------:R-:W-:Y:S02]  /*2040*/  SEL R5, R9, R5, !P0 ;  /* 0x0000000509057207 */ /* 0x000fe40004000000 */
[----:B------:R-:W-:Y:S02]  /*2050*/  SEL R20, R8, R20, !P1 ;  /* 0x0000001408147207 */ /* 0x000fe40004800000 */
[----:B------:R-:W-:Y:S01]  /*2060*/  SEL R21, R10, R21, !P1 ;  /* 0x000000150a157207 */ /* 0x000fe20004800000 */
[----:B----4-:R-:W-:-:S04]  /*2070*/  IMAD.HI.U32 R18, R19, R2, RZ ;  /* 0x0000000213127227 */ /* 0x010fc800078e00ff */
        /* <DEDUP_REMOVED lines=10> */
[----:B------:R-:W-:-:S04]  /*2120*/  @!P0 IMAD.HI.U32 R7, R21, R2, RZ ;  /* 0x0000000215078227 */ /* 0x000fc800078e00ff */
[----:B------:R-:W-:Y:S01]  /*2130*/  IMAD.MOV R2, RZ, RZ, -R6 ;  /* 0x000000ffff027224 */ /* 0x000fe200078e0a06 */
[----:B------:R-:W-:Y:S02]  /*2140*/  @!P0 SHF.R.U32.HI R3, RZ, R3, R7 ;  /* 0x00000003ff038219 */ /* 0x000fe40000011607 */
[----:B------:R-:W-:Y:S01]  /*2150*/  IADD3 R7, PT, PT, -R5, RZ, RZ ;  /* 0x000000ff05077210 */ /* 0x000fe20007ffe1ff */
[----:B------:R-:W-:Y:S01]  /*2160*/  IMAD R2, R40, R2, R5 ;  /* 0x0000000228027224 */ /* 0x000fe200078e0205 */
        /* <DEDUP_REMOVED lines=10> */
.L_x_34:
[----:B------:R-:W1:Y:S02]  /*2210*/  LDCU UR8, c[0x0][0xb30] ;  /* 0x00016600ff0877ac */ /* 0x000e640008000800 */
[----:B-1----:R-:W-:-:S09]  /*2220*/  UISETP.NE.AND UP0, UPT, UR8, 0x1, UPT ;  /* 0x000000010800788c */ /* 0x002fd2000bf05270 */
[----:B------:R-:W-:Y:S05]  /*2230*/  BRA.U UP0, `(.L_x_35) ;  /* 0x0000000100407547 */ /* 0x000fea000b800000 */
[----:B------:R-:W1:Y:S08]  /*2240*/  LDC.64 R4, c[0x0][0xb10] ;  /* 0x0002c400ff047b82 */ /* 0x000e700000000a00 */
[----:B------:R-:W2:Y:S08]  /*2250*/  LDC.64 R2, c[0x0][0xb18] ;  /* 0x0002c600ff027b82 */ /* 0x000eb00000000a00 */
[----:B------:R-:W3:Y:S08]  /*2260*/  LDC R6, c[0x0][0xb20] ;  /* 0x0002c800ff067b82 */ /* 0x000ef00000000800 */
[----:B------:R-:W4:Y:S01]  /*2270*/  LDC R7, c[0x0][0xb0c] ;  /* 0x0002c300ff077b82 */ /* 0x000f220000000800 */
[----:B-1----:R-:W-:-:S05]  /*2280*/  IMAD.HI.U32 R4, R10, R4, RZ ;  /* 0x000000040a047227 */ /* 0x002fca00078e00ff */
[----:B------:R-:W-:Y:S01]  /*2290*/  SHF.R.U32.HI R4, RZ, R5, R4 ;  /* 0x00000005ff047219 */ /* 0x000fe20000011604 */
[----:B--2---:R-:W-:Y:S01]  /*22a0*/  IMAD.HI.U32 R3, R9, R3, RZ ;  /* 0x0000000309037227 */ /* 0x004fe200078e00ff */
[----:B------:R-:W-:-:S04]  /*22b0*/  ISETP.NE.AND P0, PT, R2, 0x1, PT ;  /* 0x000000010200780c */ /* 0x000fc80003f05270 */
[----:B---3--:R-:W-:-:S04]  /*22c0*/  SHF.R.U32.HI R3, RZ, R6, R3 ;  /* 0x00000006ff037219 */ /* 0x008fc80000011603 */
[----:B------:R-:W-:Y:S02]  /*22d0*/  SEL R3, R9, R3, !P0 ;  /* 0x0000000309037207 */ /* 0x000fe40004000000 */
[----:B----4-:R-:W-:-:S04]  /*22e0*/  ISETP.NE.AND P1, PT, R7, 0x1, PT ;  /* 0x000000010700780c */ /* 0x010fc80003f25270 */
[----:B------:R-:W-:-:S05]  /*22f0*/  SEL R4, R10, R4, !P1 ;  /* 0x000000040a047207 */ /* 0x000fca0004800000 */
[----:B------:R-:W-:Y:S02]  /*2300*/  IMAD.IADD R5, R3, 0x1, -R4 ;  /* 0x0000000103057824 */ /* 0x000fe400078e0a04 */
[----:B------:R-:W-:Y:S02]  /*2310*/  IMAD.IADD R3, R4, 0x1, -R3 ;  /* 0x0000000104037824 */ /* 0x000fe400078e0a03 */
[----:B------:R-:W-:Y:S02]  /*2320*/  IMAD R10, R5, R7, R10 ;  /* 0x00000007050a7224 */ /* 0x000fe400078e020a */
[----:B------:R-:W-:-:S07]  /*2330*/  IMAD R9, R3, R2, R9 ;  /* 0x0000000203097224 */ /* 0x000fce00078e0209 */
.L_x_35:
[----:B------:R-:W-:Y:S01]  /*2340*/  VIADD R16, R16, 0x1 ;  /* 0x0000000110107836 */ /* 0x000fe20000000000 */
[----:B------:R-:W-:Y:S01]  /*2350*/  PLOP3.LUT P1, PT, PT, PT, PT, 0x80, 0x8 ;  /* 0x000000000008781c */ /* 0x000fe20003f2f070 */
[----:B------:R-:W-:Y:S02]  /*2360*/  IMAD.IADD R15, R10, 0x1, R95 ;  /* 0x000000010a0f7824 */ /* 0x000fe400078e025f */
[----:B------:R-:W-:Y:S01]  /*2370*/  IMAD.IADD R14, R9, 0x1, R94 ;  /* 0x00000001090e7824 */ /* 0x000fe200078e025e */
[----:B------:R-:W-:-:S04]  /*2380*/  ISETP.NE.AND P0, PT, R16, 0x2, PT ;  /* 0x000000021000780c */ /* 0x000fc80003f05270 */
[----:B------:R-:W-:Y:S02]  /*2390*/  SEL R2, RZ, 0x1, P0 ;  /* 0x00000001ff027807 */ /* 0x000fe40000000000 */
[----:B------:R-:W-:Y:S02]  /*23a0*/  SEL R16, R16, RZ, P0 ;  /* 0x000000ff10107207 */ /* 0x000fe40000000000 */
[----:B------:R-:W-:Y:S01]  /*23b0*/  LOP3.LUT R13, R13, R2, RZ, 0x3c, !PT ;  /* 0x000000020d0d7212 */ /* 0x000fe200078e3cff */
[----:B------:R-:W-:Y:S06]  /*23c0*/  @P2 BRA `(.L_x_36) ;  /* 0xfffffff000982947 */ /* 0x000fec000383ffff */
[----:B------:R-:W-:Y:S01]  /*23d0*/  UIADD3 UR4, UPT, UPT, UR4, 0x50, URZ ;  /* 0x0000005004047890 */ /* 0x000fe2000fffe0ff */
[----:B------:R-:W-:-:S03]  /*23e0*/  SHF.L.U32 R2, R17, 0x1f, RZ ;  /* 0x0000001f11027819 */ /* 0x000fc600000006ff */
[----:B------:R-:W-:-:S09]  /*23f0*/  ULEA UR5, UR6, UR4, 0x3 ;  /* 0x0000000406057291 */ /* 0x000fd2000f8e18ff */
[----:B------:R-:W1:Y:S02]  /*2400*/  SYNCS.PHASECHK.TRANS64.TRYWAIT P0, [UR5], R2 ;  /* 0x00000002ff0075a7 */ /* 0x000e640008001105 */
[----:B-1----:R-:W-:Y:S05]  /*2410*/  @!P0 BRA `(.L_x_37) ;  /* 0x0000007000248947 */ /* 0x002fea0003800000 */
.L_x_137:
[----:B------:R-:W-:-:S04]  /*2420*/  UIADD3 UR6, UPT, UPT, UR6, 0x1, URZ ;  /* 0x0000000106067890 */ /* 0x000fc8000fffe0ff */
[----:B------:R-:W-:-:S04]  /*2430*/  UISETP.NE.AND UP0, UPT, UR6, 0xa, UPT ;  /* 0x0000000a0600788c */ /* 0x000fc8000bf05270 */
[----:B------:R-:W-:Y:S02]  /*2440*/  USEL UR7, URZ, 0x1, UP0 ;  /* 0x00000001ff077887 */ /* 0x000fe40008000000 */
[----:B------:R-:W-:-:S04]  /*2450*/  USEL UR6, UR6, URZ, UP0 ;  /* 0x000000ff06067287 */ /* 0x000fc80008000000 */
[----:B------:R-:W-:Y:S01]  /*2460*/  ULEA UR5, UR6, UR4, 0x3 ;  /* 0x0000000406057291 */ /* 0x000fe2000f8e18ff */
[----:B-1----:R-:W-:-:S04]  /*2470*/  LOP3.LUT R2, R17, UR7, RZ, 0x3c, !PT ;  /* 0x0000000711027c12 */ /* 0x002fc8000f8e3cff */
[----:B------:R-:W-:-:S04]  /*2480*/  SHF.L.U32 R3, R2, 0x1f, RZ ;  /* 0x0000001f02037819 */ /* 0x000fc800000006ff */
[----:B------:R-:W1:Y:S02]  /*2490*/  SYNCS.PHASECHK.TRANS64.TRYWAIT P0, [UR5], R3 ;  /* 0x00000003ff0075a7 */ /* 0x000e640008001105 */
[----:B-1----:R-:W-:Y:S05]  /*24a0*/  @!P0 BRA `(.L_x_38) ;  /* 0x0000007000188947 */ /* 0x002fea0003800000 */
.L_x_139:
[----:B------:R-:W-:-:S04]  /*24b0*/  UIADD3 UR6, UPT, UPT, UR6, 0x1, URZ ;  /* 0x0000000106067890 */ /* 0x000fc8000fffe0ff */
[----:B------:R-:W-:-:S04]  /*24c0*/  UISETP.NE.AND UP0, UPT, UR6, 0xa, UPT ;  /* 0x0000000a0600788c */ /* 0x000fc8000bf05270 */
[----:B------:R-:W-:Y:S02]  /*24d0*/  USEL UR7, URZ, 0x1, UP0 ;  /* 0x00000001ff077887 */ /* 0x000fe40008000000 */
[----:B------:R-:W-:-:S04]  /*24e0*/  USEL UR6, UR6, URZ, UP0 ;  /* 0x000000ff06067287 */ /* 0x000fc80008000000 */
[----:B------:R-:W-:Y:S01]  /*24f0*/  ULEA UR5, UR6, UR4, 0x3 ;  /* 0x0000000406057291 */ /* 0x000fe2000f8e18ff */
[----:B------:R-:W-:-:S04]  /*2500*/  LOP3.LUT R2, R2, UR7, RZ, 0x3c, !PT ;  /* 0x0000000702027c12 */ /* 0x000fc8000f8e3cff */
[----:B-1----:R-:W-:-:S04]  /*2510*/  SHF.L.U32 R3, R2, 0x1f, RZ ;  /* 0x0000001f02037819 */ /* 0x002fc800000006ff */
[----:B------:R-:W1:Y:S02]  /*2520*/  SYNCS.PHASECHK.TRANS64.TRYWAIT P0, [UR5], R3 ;  /* 0x00000003ff0075a7 */ /* 0x000e640008001105 */
[----:B-1----:R-:W-:Y:S05]  /*2530*/  @!P0 BRA `(.L_x_39) ;  /* 0x00000070000c8947 */ /* 0x002fea0003800000 */
.L_x_141:
        /* <DEDUP_REMOVED lines=9> */
.L_x_143:
        /* <DEDUP_REMOVED lines=9> */
.L_x_145:
        /* <DEDUP_REMOVED lines=9> */
.L_x_147:
        /* <DEDUP_REMOVED lines=9> */
.L_x_149:
        /* <DEDUP_REMOVED lines=9> */
.L_x_151:
        /* <DEDUP_REMOVED lines=9> */
.L_x_153:
[----:B------:R-:W-:-:S04]  /*28a0*/  UIADD3 UR6, UPT, UPT, UR6, 0x1, URZ ;  /* 0x0000000106067890 */ /* 0x000fc8000fffe0ff */
[----:B------:R-:W-:-:S04]  /*28b0*/  UISETP.NE.AND UP0, UPT, UR6, 0xa, UPT ;  /* 0x0000000a0600788c */ /* 0x000fc8000bf05270 */
[----:B------:R-:W-:Y:S02]  /*28c0*/  USEL UR5, URZ, 0x1, UP0 ;  /* 0x00000001ff057887 */ /* 0x000fe40008000000 */
[----:B------:R-:W-:-:S04]  /*28d0*/  USEL UR6, UR6, URZ, UP0 ;  /* 0x000000ff06067287 */ /* 0x000fc80008000000 */
[----:B------:R-:W-:Y:S01]  /*28e0*/  ULEA UR6, UR6, UR4, 0x3 ;  /* 0x0000000406067291 */ /* 0x000fe2000f8e18ff */
[----:B------:R-:W-:-:S04]  /*28f0*/  LOP3.LUT R2, R2, UR5, RZ, 0x3c, !PT ;  /* 0x0000000502027c12 */ /* 0x000fc8000f8e3cff */
[----:B------:R-:W-:Y:S01]  /*2900*/  SHF.L.U32 R2, R2, 0x1f, RZ ;  /* 0x0000001f02027819 */ /* 0x000fe200000006ff */
[----:B-1--4-:R-:W-:-:S07]  /*2910*/  IMAD.U32 R0, RZ, RZ, UR6 ;  /* 0x00000006ff007e24 */ /* 0x012fce000f8e00ff */
.L_x_46:
[----:B-1----:R1:W2:Y:S02]  /*2920*/  SYNCS.PHASECHK.TRANS64.TRYWAIT P0, [R0+URZ], R2 ;  /* 0x00000002000075a7 */ /* 0x0022a400080011ff */
[----:B--2---:R-:W-:Y:S05]  /*2930*/  @!P0 NANOSLEEP.SYNCS 0x989680 ;  /* 0x009896800000895d */ /* 0x004fea0003900000 */
[----:B------:R-:W2:Y:S02]  /*2940*/  @!P0 SYNCS.PHASECHK.TRANS64 P0, [R0+URZ], R2 ;  /* 0x00000002000085a7 */ /* 0x000ea400080010ff */
[----:B--2---:R-:W-:Y:S05]  /*2950*/  @P0 EXIT ;  /* 0x000000000000094d */ /* 0x004fea0003800000 */
[----:B------:R-:W-:Y:S05]  /*2960*/  BRA `(.L_x_46) ;  /* 0xfffffffc00ec7947 */ /* 0x000fea000383ffff */
.L_x_18:
[----:B------:R-:W-:-:S04]  /*2970*/  UISETP.NE.AND UP1, UPT, UR37, URZ, UPT ;  /* 0x000000ff2500728c */ /* 0x000fc8000bf25270 */
[----:B------:R-:W-:-:S09]  /*2980*/  UISETP.NE.OR UP1, UPT, UR8, 0x1, UP1 ;  /* 0x000000010800788c */ /* 0x000fd20008f25670 */
[----:B------:R-:W-:Y:S05]  /*2990*/  BRA.U UP1, `(.L_x_47) ;  /* 0x0000000501487547 */ /* 0x000fea000b800000 */
[----:B------:R-:W-:Y:S01]  /*29a0*/  ISETP.NE.AND P2, PT, R2, RZ, PT ;  /* 0x000000ff0200720c */ /* 0x000fe20003f45270 */
[----:B------:R-:W-:Y:S01]  /*29b0*/  IMAD.MOV.U32 R12, RZ, RZ, 0x1 ;  /* 0x00000001ff0c7424 */ /* 0x000fe200078e00ff */
[----:B------:R-:W-:Y:S02]  /*29c0*/  CS2R R10, SRZ ;  /* 0x00000000000a7805 */ /* 0x000fe4000001ff00 */
[----:B------:R-:W-:Y:S01]  /*29d0*/  CS2R R8, SRZ ;  /* 0x0000000000087805 */ /* 0x000fe2000001ff00 */
[----:B------:R-:W-:Y:S01]  /*29e0*/  UMOV UR4, 0x400 ;  /* 0x0000040000047882 */ /* 0x000fe20000000000 */
[----:B------:R-:W-:Y:S01]  /*29f0*/  UMOV UR6, URZ ;  /* 0x000000ff00067c82 */ /* 0x000fe20008000000 */
[----:B------:R-:W-:-:S12]  /*2a00*/  ULEA UR37, UR37, UR4, 0x18 ;  /* 0x0000000425257291 */ /* 0x000fd8000f8ec0ff */
.L_x_51:
[----:B------:R-:W-:Y:S02]  /*2a10*/  LEA R0, R8, UR37, 0x3 ;  /* 0x0000002508007c11 */ /* 0x000fe4000f8e18ff */
[----:B------:R-:W-:-:S03]  /*2a20*/  SHF.L.U32 R4, R9, 0x1f, RZ ;  /* 0x0000001f09047819 */ /* 0x000fc600000006ff */
[----:B------:R-:W-:Y:S01]  /*2a30*/  VIADD R5, R0, 0x160 ;  /* 0x0000016000057836 */ /* 0x000fe20000000000 */
[----:B------:R-:W1:Y:S02]  /*2a40*/  SYNCS.PHASECHK.TRANS64.TRYWAIT P0, [R0+URZ+0x150], R4 ;  /* 0x00015004000075a7 */ /* 0x000e6400080011ff */
[----:B-1----:R-:W-:Y:S05]  /*2a50*/  @!P0 BRA `(.L_x_48) ;  /* 0x0000006c006c8947 */ /* 0x002fea0003800000 */
.L_x_154:
[----:B------:R-:W-:Y:S01]  /*2a60*/  ULEA UR5, UR6, UR37, 0x3 ;  /* 0x0000002506057291 */ /* 0x000fe2000f8e18ff */
[----:B-1----:R-:W-:Y:S01]  /*2a70*/  PRMT R0, RZ, 0x654, R5 ;  /* 0x00000654ff007816 */ /* 0x002fe20000000005 */
[----:B------:R-:W-:Y:S01]  /*2a80*/  @!P2 IMAD.MOV.U32 R4, RZ, RZ, 0x10 ;  /* 0x00000010ff04a424 */ /* 0x000fe200078e00ff */
[----:B------:R-:W-:Y:S01]  /*2a90*/  SHF.L.U32 R5, R12, 0x1f, RZ ;  /* 0x0000001f0c057819 */ /* 0x000fe200000006ff */
[----:B------:R-:W-:Y:S01]  /*2aa0*/  UIADD3 UR4, UPT, UPT, UR5, 0xf0, URZ ;  /* 0x000000f005047890 */ /* 0x000fe2000fffe0ff */
[----:B------:R1:W-:Y:S05]  /*2ab0*/  SYNCS.ARRIVE.TRANS64.RED.A1T0 RZ, [R0+URZ], RZ ;  /* 0x000000ff00ff79a7 */ /* 0x0003ea00081004ff */
[----:B------:R-:W-:Y:S01]  /*2ac0*/  IMAD.U32 R6, RZ, RZ, UR4 ;  /* 0x00000004ff067e24 */ /* 0x000fe2000f8e00ff */
[----:B------:R-:W2:Y:S04]  /*2ad0*/  SYNCS.PHASECHK.TRANS64.TRYWAIT P0, [UR5+0x100], R5 ;  /* 0x00010005ff0075a7 */ /* 0x000ea80008001105 */
[----:B------:R-:W-:Y:S01]  /*2ae0*/  PRMT R6, R2, 0x654, R6 ;  /* 0x0000065402067816 */ /* 0x000fe20000000006 */
[----:B-12---:R-:W-:Y:S06]  /*2af0*/  @!P0 BRA `(.L_x_49) ;  /* 0x0000006c00588947 */ /* 0x006fec0003800000 */
.L_x_156:
[----:B------:R-:W-:Y:S01]  /*2b00*/  ULEA UR4, UR6, UR37, 0x4 ;  /* 0x0000002506047291 */ /* 0x000fe2000f8e20ff */
[----:B------:R-:W-:Y:S01]  /*2b10*/  SEL R3, R6, R3, !P2 ;  /* 0x0000000306037207 */ /* 0x000fe20005000000 */
[----:B------:R-:W-:Y:S01]  /*2b20*/  UIADD3 UR5, UPT, UPT, UR5, 0xf0, URZ ;  /* 0x000000f005057890 */ /* 0x000fe2000fffe0ff */
[----:B-1----:R-:W-:Y:S01]  /*2b30*/  LEA R0, R11, UR37, 0x3 ;  /* 0x000000250b007c11 */ /* 0x002fe2000f8e18ff */
[----:B------:R-:W-:Y:S01]  /*2b40*/  UIADD3 UR4, UPT, UPT, UR4, 0x180, URZ ;  /* 0x0000018004047890 */ /* 0x000fe2000fffe0ff */
[----:B------:R1:W-:Y:S01]  /*2b50*/  @!P2 SYNCS.ARRIVE.TRANS64.RED RZ, [R3+URZ], R4 ;  /* 0x0000000403ffa9a7 */ /* 0x0003e200080004ff */
[----:B------:R-:W-:Y:S01]  /*2b60*/  UIADD3 UR6, UPT, UPT, UR6, 0x1, URZ ;  /* 0x0000000106067890 */ /* 0x000fe2000fffe0ff */
[----:B------:R-:W-:-:S03]  /*2b70*/  VIADD R8, R8, 0x1 ;  /* 0x0000000108087836 */ /* 0x000fc60000000000 */
[----:B------:R-:W-:Y:S02]  /*2b80*/  UISETP.NE.AND UP0, UPT, UR6, 0x2, UPT ;  /* 0x000000020600788c */ /* 0x000fe4000bf05270 */
[----:B------:R-:W-:Y:S01]  /*2b90*/  ISETP.NE.AND P0, PT, R8, 0x2, PT ;  /* 0x000000020800780c */ /* 0x000fe20003f05270 */
[----:B------:R-:W-:Y:S06]  /*2ba0*/  UGETNEXTWORKID.BROADCAST [UR4], [UR5] ;  /* 0x00000000040073ca */ /* 0x000fec0008000100 */
[----:B------:R-:W-:Y:S02]  /*2bb0*/  USEL UR4, URZ, 0x1, UP0 ;  /* 0x00000001ff047887 */ /* 0x000fe40008000000 */
[----:B------:R-:W-:-:S04]  /*2bc0*/  USEL UR6, UR6, URZ, UP0 ;  /* 0x000000ff06067287 */ /* 0x000fc80008000000 */
[----:B------:R-:W-:Y:S02]  /*2bd0*/  LOP3.LUT R12, R12, UR4, RZ, 0x3c, !PT ;  /* 0x000000040c0c7c12 */ /* 0x000fe4000f8e3cff */
[----:B-1----:R-:W-:-:S04]  /*2be0*/  SHF.L.U32 R4, R10, 0x1f, RZ ;  /* 0x0000001f0a047819 */ /* 0x002fc800000006ff */
[----:B------:R-:W1:Y:S02]  /*2bf0*/  SYNCS.PHASECHK.TRANS64.TRYWAIT P1, [R0+URZ+0xf0], R4 ;  /* 0x0000f004000075a7 */ /* 0x000e6400080211ff */
[----:B-1----:R-:W-:Y:S05]  /*2c00*/  @!P1 BRA `(.L_x_50) ;  /* 0x0000006c002c9947 */ /* 0x002fea0003800000 */
.L_x_157:
[C---:B-1----:R-:W-:Y:S01]  /*2c10*/  LEA R4, R11.reuse, UR37, 0x4 ;  /* 0x000000250b047c11 */ /* 0x042fe2000f8e20ff */
[----:B------:R-:W-:Y:S01]  /*2c20*/  VIADD R0, R0, 0x100 ;  /* 0x0000010000007836 */ /* 0x000fe20000000000 */
[----:B------:R-:W-:Y:S01]  /*2c30*/  SEL R8, R8, RZ, P0 ;  /* 0x000000ff08087207 */ /* 0x000fe20000000000 */
[----:B------:R-:W-:-:S03]  /*2c40*/  VIADD R11, R11, 0x1 ;  /* 0x000000010b0b7836 */ /* 0x000fc60000000000 */
[----:B------:R-:W1:Y:S01]  /*2c50*/  LDS.128 R4, [R4+0x180] ;  /* 0x0001800004047984 */ /* 0x000e620000000c00 */
[----:B------:R-:W-:Y:S02]  /*2c60*/  PRMT R0, RZ, 0x654, R0 ;  /* 0x00000654ff007816 */ /* 0x000fe40000000000 */
[C---:B------:R-:W-:Y:S01]  /*2c70*/  ISETP.NE.AND P1, PT, R11.reuse, 0x2, PT ;  /* 0x000000020b00780c */ /* 0x040fe20003f25270 */
[----:B------:R-:W-:Y:S01]  /*2c80*/  @!PT LDS RZ, [RZ] ;  /* 0x00000000fffff984 */ /* 0x000fe20000000800 */
[----:B------:R-:W-:Y:S01]  /*2c90*/  @!PT LDS RZ, [RZ] ;  /* 0x00000000fffff984 */ /* 0x000fe20000000800 */
[----:B------:R-:W-:Y:S01]  /*2ca0*/  @!PT LDS RZ, [RZ] ;  /* 0x00000000fffff984 */ /* 0x000fe20000000800 */
[----:B------:R-:W-:Y:S01]  /*2cb0*/  @!PT LDS RZ, [RZ] ;  /* 0x00000000fffff984 */ /* 0x000fe20000000800 */
[----:B------:R2:W-:Y:S06]  /*2cc0*/  MEMBAR.ALL.CTA ;  /* 0x0000000000007992 */ /* 0x0005ec0000008000 */
[----:B--2---:R-:W2:Y:S01]  /*2cd0*/  FENCE.VIEW.ASYNC.S ;  /* 0x00000000000073c6 */ /* 0x004ea20000000000 */
[----:B------:R-:W-:Y:S01]  /*2ce0*/  SEL R11, R11, RZ, P1 ;  /* 0x000000ff0b0b7207 */ /* 0x000fe20000800000 */
[----:B--2---:R2:W-:Y:S01]  /*2cf0*/  SYNCS.ARRIVE.TRANS64.RED.A1T0 RZ, [R0+URZ], RZ ;  /* 0x000000ff00ff79a7 */ /* 0x0045e200081004ff */
[----:B-1----:R-:W-:-:S02]  /*2d00*/  LOP3.LUT P3, RZ, R6, 0x1, RZ, 0xc0, !PT ;  /* 0x0000000106ff7812 */ /* 0x002fc4000786c0ff */
[----:B------:R-:W-:-:S04]  /*2d10*/  SEL R4, RZ, 0x1, P1 ;  /* 0x00000001ff047807 */ /* 0x000fc80000800000 */
[----:B------:R-:W-:Y:S02]  /*2d20*/  LOP3.LUT R10, R10, R4, RZ, 0x3c, !PT ;  /* 0x000000040a0a7212 */ /* 0x000fe400078e3cff */
[----:B--2---:R-:W-:-:S04]  /*2d30*/  SEL R0, RZ, 0x1, P0 ;  /* 0x00000001ff007807 */ /* 0x004fc80000000000 */
[----:B------:R-:W-:Y:S01]  /*2d40*/  LOP3.LUT R9, R9, R0, RZ, 0x3c, !PT ;  /* 0x0000000009097212 */ /* 0x000fe200078e3cff */
[----:B------:R-:W-:Y:S06]  /*2d50*/  @P3 BRA `(.L_x_51) ;  /* 0xfffffffc002c3947 */ /* 0x000fec000383ffff */
[----:B------:R-:W-:Y:S01]  /*2d60*/  ULEA UR5, UR6, UR37, 0x3 ;  /* 0x0000002506057291 */ /* 0x000fe2000f8e18ff */
[----:B------:R-:W-:-:S08]  /*2d70*/  SHF.L.U32 R2, R12, 0x1f, RZ ;  /* 0x0000001f0c027819 */ /* 0x000fd000000006ff */
[----:B------:R-:W1:Y:S02]  /*2d80*/  SYNCS.PHASECHK.TRANS64 P0, [UR5+0x100], R2 ;  /* 0x00010002ff0075a7 */ /* 0x000e640008001005 */
[----:B-1----:R-:W-:Y:S05]  /*2d90*/  @P0 BRA `(.L_x_52) ;  /* 0x0000000000080947 */ /* 0x002fea0003800000 */
[----:B------:R-:W1:Y:S02]  /*2da0*/  SYNCS.PHASECHK.TRANS64.TRYWAIT P0, [UR5+0x100], R2 ;  /* 0x00010002ff0075a7 */ /* 0x000e640008001105 */
[----:B-1----:R-:W-:Y:S05]  /*2db0*/  @!P0 BRA `(.L_x_53) ;  /* 0x0000006800d48947 */ /* 0x002fea0003800000 */
.L_x_52:
[----:B------:R-:W-:-:S04]  /*2dc0*/  UIADD3 UR4, UPT, UPT, UR6, 0x1, URZ ;  /* 0x0000000106047890 */ /* 0x000fc8000fffe0ff */
[----:B------:R-:W-:-:S04]  /*2dd0*/  UISETP.NE.AND UP0, UPT, UR4, 0x2, UPT ;  /* 0x000000020400788c */ /* 0x000fc8000bf05270 */
[----:B------:R-:W-:Y:S02]  /*2de0*/  USEL UR7, URZ, 0x1, UP0 ;  /* 0x00000001ff077887 */ /* 0x000fe40008000000 */
[----:B------:R-:W-:-:S04]  /*2df0*/  USEL UR4, UR4, URZ, UP0 ;  /* 0x000000ff04047287 */ /* 0x000fc80008000000 */
[----:B------:R-:W-:Y:S01]  /*2e00*/  ULEA UR4, UR4, UR37, 0x3 ;  /* 0x0000002504047291 */ /* 0x000fe2000f8e18ff */
[----:B-1----:R-:W-:-:S04]  /*2e10*/  LOP3.LUT R2, R12, UR7, RZ, 0x3c, !PT ;  /* 0x000000070c027c12 */ /* 0x002fc8000f8e3cff */
[----:B------:R-:W-:-:S04]  /*2e20*/  SHF.L.U32 R0, R2, 0x1f, RZ ;  /* 0x0000001f02007819 */ /* 0x000fc800000006ff */
[----:B------:R-:W1:Y:S02]  /*2e30*/  SYNCS.PHASECHK.TRANS64 P0, [UR4+0x100], R0 ;  /* 0x00010000ff0075a7 */ /* 0x000e640008001004 */
[----:B-1----:R-:W-:Y:S05]  /*2e40*/  @P0 EXIT ;  /* 0x000000000000094d */ /* 0x002fea0003800000 */
[----:B------:R-:W-:Y:S02]  /*2e50*/  SHF.L.U32 R2, R2, 0x1f, RZ ;  /* 0x0000001f02027819 */ /* 0x000fe400000006ff */
[----:B------:R-:W-:-:S07]  /*2e60*/  MOV R0, UR4 ;  /* 0x0000000400007c02 */ /* 0x000fce0008000f00 */
.L_x_54:
[----:B-1----:R1:W2:Y:S02]  /*2e70*/  SYNCS.PHASECHK.TRANS64.TRYWAIT P0, [R0+URZ+0x100], R2 ;  /* 0x00010002000075a7 */ /* 0x0022a400080011ff */
[----:B--2---:R-:W-:Y:S05]  /*2e80*/  @!P0 NANOSLEEP.SYNCS 0x989680 ;  /* 0x009896800000895d */ /* 0x004fea0003900000 */
[----:B------:R-:W2:Y:S02]  /*2e90*/  @!P0 SYNCS.PHASECHK.TRANS64 P0, [R0+URZ+0x100], R2 ;  /* 0x00010002000085a7 */ /* 0x000ea400080010ff */
[----:B--2---:R-:W-:Y:S05]  /*2ea0*/  @P0 EXIT ;  /* 0x000000000000094d */ /* 0x004fea0003800000 */
[----:B------:R-:W-:Y:S05]  /*2eb0*/  BRA `(.L_x_54) ;  /* 0xfffffffc00ec7947 */ /* 0x000fea000383ffff */
.L_x_47:
[----:B------:R-:W-:-:S09]  /*2ec0*/  UISETP.NE.AND UP1, UPT, UR8, URZ, UPT ;  /* 0x000000ff0800728c */ /* 0x000fd2000bf25270 */
[----:B------:R-:W-:Y:S05]  /*2ed0*/  BRA.U UP1, `(.L_x_55) ;  /* 0x0000000d01907547 */ /* 0x000fea000b800000 */
[----:B------:R-:W-:Y:S01]  /*2ee0*/  UMOV UR4, 0x40 ;  /* 0x0000004000047882 */ /* 0x000fe20000000000 */
[----:B------:R-:W-:Y:S01]  /*2ef0*/  NOP ;  /* 0x0000000000007918 */ /* 0x000fe20000000000 */
[----:B------:R-:W-:Y:S01]  /*2f00*/  ULEA UR4, UR37, UR4, 0x18 ;  /* 0x0000000425047291 */ /* 0x000fe2000f8ec0ff */
[----:B------:R-:W-:Y:S02]  /*2f10*/  UMOV UR5, 0x400 ;  /* 0x0000040000057882 */ /* 0x000fe40000000000 */
[----:B------:R-:W-:-:S06]  /*2f20*/  ULEA UR37, UR37, UR5, 0x18 ;  /* 0x0000000525257291 */ /* 0x000fcc000f8ec0ff */
[----:B------:R-:W1:Y:S02]  /*2f30*/  LDS.U8 R0, [UR4+0x1c] ;  /* 0x00001c04ff007984 */ /* 0x000e640008000000 */
[----:B-1----:R-:W-:-:S13]  /*2f40*/  ISETP.NE.AND P0, PT, R0, RZ, PT ;  /* 0x000000ff0000720c */ /* 0x002fda0003f05270 */
[----:B------:R-:W-:Y:S05]  /*2f50*/  @P0 BRA `(.L_x_56) ;  /* 0x0000000000580947 */ /* 0x000fea0003800000 */
[----:B------:R-:W-:-:S13]  /*2f60*/  ELECT P0, URZ, PT ;  /* 0x0000000000ff782f */ /* 0x000fda0003800000 */
[----:B------:R-:W-:Y:S05]  /*2f70*/  @!P0 BRA `(.L_x_57) ;  /* 0x0000000000608947 */ /* 0x000fea0003800000 */
[----:B------:R-:W-:Y:S01]  /*2f80*/  UMOV UR5, 0x10 ;  /* 0x0000001000057882 */ /* 0x000fe20000000000 */
[----:B------:R-:W-:Y:S01]  /*2f90*/  HFMA2 R0, -RZ, RZ, 0, 5.9604644775390625e-08 ;  /* 0x00000001ff007431 */ /* 0x000fe200000001ff */
[----:B------:R-:W-:-:S03]  /*2fa0*/  MOV R2, 0xffff ;  /* 0x0000ffff00027802 */ /* 0x000fc60000000f00 */
[----:B------:R-:W-:Y:S04]  /*2fb0*/  DEPBAR.LE SB1, 0x36 ;  /* 0x00009d800000791a */ /* 0x000fe80000000000 */
[----:B------:R-:W1:Y:S02]  /*2fc0*/  UTCATOMSWS.FIND_AND_SET.ALIGN UP0, UR5, UR5 ;  /* 0x00000005000575e3 */ /* 0x000e640008000800 */
[----:B-1----:R-:W-:Y:S01]  /*2fd0*/  MOV R3, UR5 ;  /* 0x0000000500037c02 */ /* 0x002fe20008000f00 */
[----:B------:R-:W-:Y:S06]  /*2fe0*/  BRA.U UP0, `(.L_x_58) ;  /* 0x0000000100187547 */ /* 0x000fec000b800000 */
.L_x_59:
[----:B------:R-:W-:Y:S05]  /*2ff0*/  NANOSLEEP 0x64 ;  /* 0x000000640000795d */ /* 0x000fea0003800000 */
[----:B------:R-:W-:-:S05]  /*3000*/  UMOV UR5, 0x10 ;  /* 0x0000001000057882 */ /* 0x000fca0000000000 */
[----:B------:R-:W-:Y:S04]  /*3010*/  DEPBAR.LE SB1, 0x36 ;  /* 0x00009d800000791a */ /* 0x000fe80000000000 */
[----:B------:R-:W1:Y:S02]  /*3020*/  UTCATOMSWS.FIND_AND_SET.ALIGN UP0, UR5, UR5 ;  /* 0x00000005000575e3 */ /* 0x000e640008000800 */
[----:B-1----:R-:W-:Y:S01]  /*3030*/  MOV R3, UR5 ;  /* 0x0000000500037c02 */ /* 0x002fe20008000f00 */
[----:B------:R-:W-:Y:S05]  /*3040*/  BRA.U !UP0, `(.L_x_59) ;  /* 0xfffffffd08e87547 */ /* 0x000fea000b83ffff */
.L_x_58:
[-C--:B------:R-:W-:Y:S02]  /*3050*/  SHF.L.U32 R2, R2, R3.reuse, RZ ;  /* 0x0000000302027219 */ /* 0x080fe400000006ff */
[----:B------:R-:W-:Y:S01]  /*3060*/  SHF.L.U32 R0, R0, R3, RZ ;  /* 0x0000000300007219 */ /* 0x000fe200000006ff */
[----:B------:R-:W-:Y:S02]  /*3070*/  IMAD.SHL.U32 R3, R3, 0x20, RZ ;  /* 0x0000002003037824 */ /* 0x000fe400078e00ff */
[----:B------:R1:W-:Y:S04]  /*3080*/  ATOMS.OR RZ, [UR4+0x14], R2 ;  /* 0x00001402ffff798c */ /* 0x0003e8000b000004 */
[----:B------:R1:W-:Y:S04]  /*3090*/  ATOMS.OR RZ, [UR4+0x18], R0 ;  /* 0x00001800ffff798c */ /* 0x0003e8000b000004 */
[----:B------:R1:W-:Y:S01]  /*30a0*/  STS [UR37+0x1a0], R3 ;  /* 0x0001a003ff007988 */ /* 0x0003e20008000825 */
[----:B------:R-:W-:Y:S05]  /*30b0*/  BRA `(.L_x_57) ;  /* 0x0000000000107947 */ /* 0x000fea0003800000 */
.L_x_56:
[----:B------:R-:W-:Y:S02]  /*30c0*/  MOV R0, 0xffffffff ;  /* 0xffffffff00007802 */ /* 0x000fe40000000f00 */
[----:B------:R-:W-:-:S03]  /*30d0*/  MOV R2, 0x3100 ;  /* 0x0000310000027802 */ /* 0x000fc60000000f00 */
[----:B------:R1:W-:Y:S04]  /*30e0*/  STS [UR37+0x1a0], R0 ;  /* 0x0001a000ff007988 */ /* 0x0003e80008000825 */
[----:B-1-3-5:R-:W-:Y:S05]  /*30f0*/  CALL.REL.NOINC `($__internal_1_$__cuda_sm10x_tcgen05_guardrail_trap_phase_invalid_during_alloc) ;  /* 0x0000007000187944 */ /* 0x02afea0003c00000 */
.L_x_57:
[----:B------:R-:W-:Y:S05]  /*3100*/  WARPSYNC.ALL ;  /* 0x0000000000007948 */ /* 0x000fea0003800000 */
[----:B------:R-:W2:Y:S01]  /*3110*/  S2UR UR6, SR_CgaCtaId ;  /* 0x00000000000679c3 */ /* 0x000ea20000008800 */
[----:B------:R-:W-:Y:S01]  /*3120*/  UMOV UR4, 0x400 ;  /* 0x0000040000047882 */ /* 0x000fe20000000000 */
[----:B------:R-:W-:-:S06]  /*3130*/  NOP ;  /* 0x0000000000007918 */ /* 0x000fcc0000000000 */
[----:B------:R-:W-:Y:S06]  /*3140*/  BAR.ARV 0x6, 0xa0 ;  /* 0x0182800000007b1d */ /* 0x000fec0000002000 */
[----:B------:R-:W4:Y:S01]  /*3150*/  LDCU UR7, c[0x0][0x38c] ;  /* 0x00007180ff0777ac */ /* 0x000f220008000800 */
[----:B------:R-:W-:Y:S01]  /*3160*/  IMAD.MOV.U32 R11, RZ, RZ, 0x1 ;  /* 0x00000001ff0b7424 */ /* 0x000fe200078e00ff */
[----:B------:R-:W-:Y:S01]  /*3170*/  CS2R R8, SRZ ;  /* 0x0000000000087805 */ /* 0x000fe2000001ff00 */
[----:B------:R-:W-:Y:S01]  /*3180*/  IMAD.MOV.U32 R10, RZ, RZ, RZ ;  /* 0x000000ffff0a7224 */ /* 0x000fe200078e00ff */
[----:B------:R-:W-:Y:S01]  /*3190*/  UMOV UR17, URZ ;  /* 0x000000ff00117c82 */ /* 0x000fe20008000000 */
[----:B------:R-:W-:Y:S01]  /*31a0*/  UMOV UR16, URZ ;  /* 0x000000ff00107c82 */ /* 0x000fe20008000000 */
[----:B------:R-:W-:Y:S01]  /*31b0*/  UMOV UR22, 0x0 ;  /* 0x0000000000167882 */ /* 0x000fe20000000000 */
[----:B------:R-:W-:Y:S01]  /*31c0*/  UMOV UR23, 0x4408090 ;  /* 0x0440809000177882 */ /* 0x000fe20000000000 */
[----:B------:R-:W-:Y:S01]  /*31d0*/  UMOV UR20, 0x0 ;  /* 0x0000000000147882 */ /* 0x000fe20000000000 */
[----:B------:R-:W-:Y:S01]  /*31e0*/  UMOV UR21, 0x4408090 ;  /* 0x0440809000157882 */ /* 0x000fe20000000000 */
[----:B--2---:R-:W-:Y:S01]  /*31f0*/  ULEA UR6, UR6, UR4, 0x18 ;  /* 0x0000000406067291 */ /* 0x004fe2000f8ec0ff */
[----:B------:R-:W2:Y:S03]  /*3200*/  LDCU UR4, c[0x0][0x38c] ;  /* 0x00007180ff0477ac */ /* 0x000ea60008000800 */
[----:B------:R-:W-:-:S02]  /*3210*/  UIADD3 UR11, UPT, UPT, UR6, 0x10400, URZ ;  /* 0x00010400060b7890 */ /* 0x000fc4000fffe0ff */
[----:B----4-:R-:W-:-:S03]  /*3220*/  UIADD3 UR7, UPT, UPT, UR7, 0x3f, URZ ;  /* 0x0000003f07077890 */ /* 0x010fc6000fffe0ff */
[----:B-1----:R-:W1:Y:S01]  /*3230*/  LDS R0, [UR6+0x1a0] ;  /* 0x0001a006ff007984 */ /* 0x002e620008000800 */
[----:B------:R-:W-:Y:S02]  /*3240*/  UIADD3 UR18, UPT, UPT, UR6, 0x6400, URZ ;  /* 0x0000640006127890 */ /* 0x000fe4000fffe0ff */
[----:B------:R-:W-:Y:S02]  /*3250*/  USHF.R.S32.HI UR5, URZ, 0x1f, UR7 ;  /* 0x0000001fff057899 */ /* 0x000fe40008011407 */
[----:B------:R-:W-:Y:S02]  /*3260*/  USHF.R.U32.HI UR11, URZ, 0x4, UR11 ;  /* 0x00000004ff0b7899 */ /* 0x000fe4000801160b */
[----:B------:R-:W-:Y:S02]  /*3270*/  ULEA.HI UR5, UR5, UR7, URZ, 0x6 ;  /* 0x0000000705057291 */ /* 0x000fe4000f8f30ff */
[----:B------:R-:W-:Y:S02]  /*3280*/  USHF.R.U32.HI UR18, URZ, 0x4, UR18 ;  /* 0x00000004ff127899 */ /* 0x000fe40008011612 */
[----:B------:R-:W-:-:S02]  /*3290*/  USHF.R.S32.HI UR5, URZ, 0x6, UR5 ;  /* 0x00000006ff057899 */ /* 0x000fc40008011405 */
[----:B------:R-:W-:Y:S02]  /*32a0*/  ULOP3.LUT UR11, UR11, 0x3fff, URZ, 0xc0, !UPT ;  /* 0x00003fff0b0b7892 */ /* 0x000fe4000f8ec0ff */
[----:B------:R-:W-:Y:S02]  /*32b0*/  UISETP.LT.AND UP0, UPT, UR5, 0x1, UPT ;  /* 0x000000010500788c */ /* 0x000fe4000bf01270 */
[----:B------:R-:W-:Y:S02]  /*32c0*/  ULOP3.LUT UR18, UR18, 0x3fff, URZ, 0xc0, !UPT ;  /* 0x00003fff12127892 */ /* 0x000fe4000f8ec0ff */
[----:B------:R-:W-:Y:S02]  /*32d0*/  USEL UR10, UR5, 0x1, !UP0 ;  /* 0x00000001050a7887 */ /* 0x000fe4000c000000 */
[----:B------:R-:W-:Y:S02]  /*32e0*/  ULOP3.LUT UR11, UR11, 0x10000, URZ, 0xfc, !UPT ;  /* 0x000100000b0b7892 */ /* 0x000fe4000f8efcff */
[----:B------:R-:W-:-:S02]  /*32f0*/  UIADD3 UR10, UPT, UPT, -UR10, URZ, URZ ;  /* 0x000000ff0a0a7290 */ /* 0x000fc4000fffe1ff */
[----:B--2---:R-:W-:Y:S01]  /*3300*/  UISETP.GE.AND UP3, UPT, UR4, 0x1, UPT ;  /* 0x000000010400788c */ /* 0x004fe2000bf66270 */
[----:B-1----:R-:W-:-:S15]  /*3310*/  R2UR UR19, R0 ;  /* 0x00000000001372ca */ /* 0x002fde00000e0000 */
.L_x_66:
[----:B------:R-:W-:Y:S02]  /*3320*/  LEA R0, R10, UR6, 0x3 ;  /* 0x000000060a007c11 */ /* 0x000fe4000f8e18ff */
[----:B------:R-:W-:Y:S02]  /*3330*/  SHF.L.U32 R2, R9, 0x1f, RZ ;  /* 0x0000001f09027819 */ /* 0x000fe400000006ff */
[----:B------:R-:W-:Y:S01]  /*3340*/  PLOP3.LUT P0, PT, PT, PT, UP3, 0x80, 0x8 ;  /* 0x000000000008781c */ /* 0x000fe20003f0f038 */
[----:B------:R-:W-:Y:S01]  /*3350*/  VIADD R3, R0, 0x100 ;  /* 0x0000010000037836 */ /* 0x000fe20000000000 */
[----:B-1----:R-:W1:Y:S02]  /*3360*/  SYNCS.PHASECHK.TRANS64.TRYWAIT P1, [R0+URZ+0xf0], R2 ;  /* 0x0000f002000075a7 */ /* 0x002e6400080211ff */
[----:B-1--4-:R-:W-:Y:S09]  /*3370*/  @!P1 BRA `(.L_x_60) ;  /* 0x00000064007c9947 */ /* 0x012ff20003800000 */
.L_x_159:
[----:B------:R-:W-:Y:S01]  /*3380*/  LEA R4, R10, UR6, 0x4 ;  /* 0x000000060a047c11 */ /* 0x000fe2000f8e20ff */
[----:B------:R-:W-:Y:S01]  /*3390*/  @UP3 ULEA UR4, UR16, UR6, 0x3 ;  /* 0x0000000610043291 */ /* 0x000fe2000f8e18ff */
[----:B------:R-:W-:Y:S01]  /*33a0*/  PLOP3.LUT P2, PT, PT, PT, PT, 0x80, 0x8 ;  /* 0x000000000008781c */ /* 0x000fe20003f4f070 */
[----:B------:R-:W-:Y:S01]  /*33b0*/  ULEA UR8, UR17, UR6, 0x3 ;  /* 0x0000000611087291 */ /* 0x000fe2000f8e18ff */
[----:B------:R-:W-:Y:S02]  /*33c0*/  PRMT R3, RZ, 0x654, R3 ;  /* 0x00000654ff037816 */ /* 0x000fe40000000003 */
[----:B------:R-:W2:Y:S01]  /*33d0*/  LDS.128 R4, [R4+0x180] ;  /* 0x0001800004047984 */ /* 0x000ea20000000c00 */
[----:B-1----:R-:W-:Y:S02]  /*33e0*/  @P0 SHF.L.U32 R2, R8, 0x1f, RZ ;  /* 0x0000001f08020819 */ /* 0x002fe400000006ff */
[----:B------:R-:W-:Y:S01]  /*33f0*/  SHF.L.U32 R0, R11, 0x1f, RZ ;  /* 0x0000001f0b007819 */ /* 0x000fe200000006ff */
[----:B------:R-:W-:Y:S01]  /*3400*/  @!PT LDS RZ, [RZ] ;  /* 0x00000000fffff984 */ /* 0x000fe20000000800 */
[----:B------:R-:W-:Y:S01]  /*3410*/  @!PT LDS RZ, [RZ] ;  /* 0x00000000fffff984 */ /* 0x000fe20000000800 */
[----:B------:R-:W-:Y:S01]  /*3420*/  @!PT LDS RZ, [RZ] ;  /* 0x00000000fffff984 */ /* 0x000fe20000000800 */
[----:B------:R-:W-:Y:S01]  /*3430*/  @!PT LDS RZ, [RZ] ;  /* 0x00000000fffff984 */ /* 0x000fe20000000800 */
[----:B------:R1:W-:Y:S06]  /*3440*/  MEMBAR.ALL.CTA ;  /* 0x0000000000007992 */ /* 0x0003ec0000008000 */
[----:B-1----:R-:W1:Y:S02]  /*3450*/  FENCE.VIEW.ASYNC.S ;  /* 0x00000000000073c6 */ /* 0x002e640000000000 */
[----:B-1----:R1:W-:Y:S01]  /*3460*/  SYNCS.ARRIVE.TRANS64.RED.A1T0 RZ, [R3+URZ], RZ ;  /* 0x000000ff03ff79a7 */ /* 0x0023e200081004ff */
[----:B------:R1:W4:Y:S01]  /*3470*/  @P0 SYNCS.PHASECHK.TRANS64.TRYWAIT P2, [UR4], R2 ;  /* 0x00000002ff0005a7 */ /* 0x0003220008041104 */
[----:B------:R-:W-:Y:S01]  /*3480*/  ULEA.HI UR4, UR17, UR17, URZ, 0x1 ;  /* 0x0000001111047291 */ /* 0x000fe2000f8f08ff */
[----:B--2---:R-:W-:-:S03]  /*3490*/  LOP3.LUT P1, RZ, R6, 0x1, RZ, 0xc0, !PT ;  /* 0x0000000106ff7812 */ /* 0x004fc6000782c0ff */
[----:B------:R-:W-:Y:S02]  /*34a0*/  USHF.L.U32 UR9, UR4, 0x7, URZ ;  /* 0x0000000704097899 */ /* 0x000fe400080006ff */
[----:B------:R-:W-:Y:S02]  /*34b0*/  ULOP3.LUT UR4, UR4, 0xffe, URZ, 0xc0, !UPT ;  /* 0x00000ffe04047892 */ /* 0x000fe4000f8ec0ff */
[----:B------:R-:W-:Y:S02]  /*34c0*/  ULOP3.LUT UR9, UR9, 0xffffff00, URZ, 0xc0, !UPT ;  /* 0xffffff0009097892 */ /* 0x000fe4000f8ec0ff */
[----:B------:R-:W-:Y:S02]  /*34d0*/  UIADD3 UR4, UPT, UPT, -UR4, UR17, URZ ;  /* 0x0000001104047290 */ /* 0x000fe4000fffe1ff */
[----:B------:R-:W-:Y:S01]  /*34e0*/  UIADD3 UR9, UPT, UPT, UR19, UR9, URZ ;  /* 0x0000000913097290 */ /* 0x000fe2000fffe0ff */
[----:B------:R-:W2:Y:S03]  /*34f0*/  SYNCS.PHASECHK.TRANS64.TRYWAIT P0, [UR8+0x130], R0 ;  /* 0x00013000ff0075a7 */ /* 0x000ea60008001108 */
[----:B------:R-:W-:Y:S01]  /*3500*/  ULEA UR9, UR4, UR9, 0x14 ;  /* 0x0000000904097291 */ /* 0x000fe2000f8ea0ff */
[----:B-12-4-:R-:W-:Y:S11]  /*3510*/  @!P0 BRA `(.L_x_61) ;  /* 0x0000006400288947 */ /* 0x016ff60003800000 */
.L_x_161:
[----:B------:R-:W-:Y:S01]  /*3520*/  IADD3 R10, PT, PT, R10, 0x1, RZ ;  /* 0x000000010a0a7810 */ /* 0x000fe20007ffe0ff */
[----:B------:R-:W-:Y:S06]  /*3530*/  BRA.U !UP3, `(.L_x_62) ;  /* 0x000000010b987547 */ /* 0x000fec000b800000 */
[----:B------:R-:W-:Y:S01]  /*3540*/  UPLOP3.LUT UP4, UPT, UPT, UPT, UPT, 0x40, 0x4 ;  /* 0x000000000004789c */ /* 0x000fe20003f8e870 */
[----:B------:R-:W-:Y:S01]  /*3550*/  UMOV UR15, UR10 ;  /* 0x0000000a000f7c82 */ /* 0x000fe20008000000 */
[----:B------:R-:W-:Y:S01]  /*3560*/  UMOV UR14, UR5 ;  /* 0x00000005000e7c82 */ /* 0x000fe20008000000 */
[----:B------:R-:W-:-:S08]  /*3570*/  UMOV UR13, UR16 ;  /* 0x00000010000d7c82 */ /* 0x000fd00008000000 */
.L_x_65:
[----:B------:R-:W-:Y:S02]  /*3580*/  UIADD3 UR15, UPT, UPT, UR15, 0x1, URZ ;  /* 0x000000010f0f7890 */ /* 0x000fe4000fffe0ff */
[----:B--2---:R-:W-:Y:S02]  /*3590*/  ULEA UR7, UR13, UR6, 0x3 ;  /* 0x000000060d077291 */ /* 0x004fe4000f8e18ff */
[----:B------:R-:W-:Y:S01]  /*35a0*/  UISETP.NE.AND UP0, UPT, UR15, URZ, UPT ;  /* 0x000000ff0f00728c */ /* 0x000fe2000bf05270 */
[----:B----4-:R-:W-:Y:S10]  /*35b0*/  @P2 BRA `(.L_x_63) ;  /* 0x00000000000c2947 */ /* 0x010ff40003800000 */
[----:B-1----:R-:W-:Y:S04]  /*35c0*/  SHF.L.U32 R2, R8, 0x1f, RZ ;  /* 0x0000001f08027819 */ /* 0x002fe800000006ff */
[----:B------:R-:W1:Y:S02]  /*35d0*/  SYNCS.PHASECHK.TRANS64.TRYWAIT P0, [UR7], R2 ;  /* 0x00000002ff0075a7 */ /* 0x000e640008001107 */
[----:B-1----:R-:W-:Y:S05]  /*35e0*/  @!P0 BRA `(.L_x_64) ;  /* 0x00000064000c8947 */ /* 0x002fea0003800000 */
.L_x_63:
[----:B------:R-:W-:Y:S01]  /*35f0*/  UISETP.NE.AND UP1, UPT, UR14, 0x1, UPT ;  /* 0x000000010e00788c */ /* 0x000fe2000bf25270 */
[----:B------:R-:W-:Y:S01]  /*3600*/  PLOP3.LUT P2, PT, PT, PT, PT, 0x80, 0x8 ;  /* 0x000000000008781c */ /* 0x000fe20003f4f070 */
[----:B------:R-:W-:Y:S02]  /*3610*/  UIADD3 UR16, UPT, UPT, UR13, 0x1, URZ ;  /* 0x000000010d107890 */ /* 0x000fe4000fffe0ff */
[----:B------:R-:W-:Y:S02]  /*3620*/  ULEA UR24, UR13, UR18, 0x8 ;  /* 0x000000120d187291 */ /* 0x000fe4000f8e40ff */
[----:B------:R-:W-:Y:S01]  /*3630*/  UISETP.NE.AND UP2, UPT, UR16, 0xa, UPT ;  /* 0x0000000a1000788c */ /* 0x000fe2000bf45270 */
[----:B------:R-:W-:Y:S01]  /*3640*/  PLOP3.LUT P0, PT, PT, PT, UP1, 0x80, 0x8 ;  /* 0x000000000008781c */ /* 0x000fe20003f0f018 */
[----:B------:R-:W-:Y:S02]  /*3650*/  ULEA UR26, UR13, UR11, 0xa ;  /* 0x0000000b0d1a7291 */ /* 0x000fe4000f8e50ff */
[----:B------:R-:W-:Y:S02]  /*3660*/  USEL UR12, URZ, 0x1, UP2 ;  /* 0x00000001ff0c7887 */ /* 0x000fe40009000000 */
[----:B------:R-:W-:Y:S02]  /*3670*/  USEL UR16, UR16, URZ, UP2 ;  /* 0x000000ff10107287 */ /* 0x000fe40009000000 */
[----:B------:R-:W-:Y:S02]  /*3680*/  UIADD3 UR30, UPT, UPT, UR24, 0x80, URZ ;  /* 0x00000080181e7890 */ /* 0x000fe4000fffe0ff */
[----:B------:R-:W-:Y:S01]  /*3690*/  @UP1 ULEA UR4, UR16, UR6, 0x3 ;  /* 0x0000000610041291 */ /* 0x000fe2000f8e18ff */
[----:B------:R-:W-:Y:S01]  /*36a0*/  LOP3.LUT R8, R8, UR12, RZ, 0x3c, !PT ;  /* 0x0000000c08087c12 */ /* 0x000fe2000f8e3cff */
[----:B------:R-:W-:Y:S02]  /*36b0*/  UIADD3 UR28, UPT, UPT, UR26, 0x2, URZ ;  /* 0x000000021a1c7890 */ /* 0x000fe4000fffe0ff */
[----:B------:R-:W-:Y:S01]  /*36c0*/  UIADD3 UR7, UPT, UPT, UR7, 0x50, URZ ;  /* 0x0000005007077890 */ /* 0x000fe2000fffe0ff */
[----:B-1----:R-:W-:Y:S01]  /*36d0*/  @P0 SHF.L.U32 R0, R8, 0x1f, RZ ;  /* 0x0000001f08000819 */ /* 0x002fe200000006ff */
[----:B------:R-:W-:Y:S01]  /*36e0*/  UMOV UR25, 0x80004020 ;  /* 0x8000402000197882 */ /* 0x000fe20000000000 */
[----:B------:R-:W-:Y:S01]  /*36f0*/  UMOV UR27, 0x80004020 ;  /* 0x80004020001b7882 */ /* 0x000fe20000000000 */
[----:B------:R-:W-:Y:S01]  /*3700*/  UMOV UR31, 0x80004020 ;  /* 0x80004020001f7882 */ /* 0x000fe20000000000 */
[----:B------:R2:W4:Y:S01]  /*3710*/  @P0 SYNCS.PHASECHK.TRANS64.TRYWAIT P2, [UR4], R0 ;  /* 0x00000000ff0005a7 */ /* 0x0005220008041104 */
[----:B------:R-:W-:Y:S01]  /*3720*/  UIADD3 UR14, UPT, UPT, UR14, -0x1, URZ ;  /* 0xffffffff0e0e7890 */ /* 0x000fe2000fffe0ff */
[----:B------:R2:W-:Y:S01]  /*3730*/  UTCQMMA gdesc[UR24], gdesc[UR26], tmem[UR9], tmem[UR22], idesc[UR23], UP4 ;  /* 0x00ff161a180075ea */ /* 0x0005e2000a000309 */
[----:B------:R-:W-:Y:S01]  /*3740*/  UPLOP3.LUT UP4, UPT, UPT, UPT, UPT, 0x80, 0x8 ;  /* 0x000000000008789c */ /* 0x000fe20003f8f070 */
[----:B------:R-:W-:Y:S01]  /*3750*/  UMOV UR29, 0x80004020 ;  /* 0x80004020001d7882 */ /* 0x000fe20000000000 */
[----:B------:R-:W-:Y:S01]  /*3760*/  UMOV UR13, UR16 ;  /* 0x00000010000d7c82 */ /* 0x000fe20008000000 */
[----:B------:R2:W-:Y:S01]  /*3770*/  UTCQMMA gdesc[UR30], gdesc[UR28], tmem[UR9], tmem[UR20], idesc[UR21], UPT ;  /* 0x00ff141c1e0075ea */ /* 0x0005e2000b800309 */
[----:B------:R2:W-:Y:S01]  /*3780*/  UTCBAR [UR7], URZ ;  /* 0x000000ff070073e9 */ /* 0x0005e200080000ff */
[----:B------:R-:W-:Y:S06]  /*3790*/  BRA.U UP0, `(.L_x_65) ;  /* 0xfffffffd00787547 */ /* 0x000fec000b83ffff */
.L_x_62:
[----:B------:R-:W-:Y:S01]  /*37a0*/  UIADD3 UR17, UPT, UPT, UR17, 0x1, URZ ;  /* 0x0000000111117890 */ /* 0x000fe2000fffe0ff */
[C---:B------:R-:W-:Y:S01]  /*37b0*/  ISETP.NE.AND P0, PT, R10.reuse, 0x2, PT ;  /* 0x000000020a00780c */ /* 0x040fe20003f05270 */
[----:B------:R-:W-:Y:S02]  /*37c0*/  UIADD3 UR8, UPT, UPT, UR8, 0x110, URZ ;  /* 0x0000011008087890 */ /* 0x000fe4000fffe0ff */
[----:B------:R-:W-:Y:S01]  /*37d0*/  UISETP.NE.AND UP0, UPT, UR17, 0x4, UPT ;  /* 0x000000041100788c */ /* 0x000fe2000bf05270 */
[----:B-12---:R-:W-:Y:S02]  /*37e0*/  SEL R0, RZ, 0x1, P0 ;  /* 0x00000001ff007807 */ /* 0x006fe40000000000 */
[----:B------:R-:W-:Y:S01]  /*37f0*/  SEL R10, R10, RZ, P0 ;  /* 0x000000ff0a0a7207 */ /* 0x000fe20000000000 */
[----:B------:R-:W-:Y:S01]  /*3800*/  USEL UR4, URZ, 0x1, UP0 ;  /* 0x00000001ff047887 */ /* 0x000fe20008000000 */
[----:B------:R-:W-:Y:S01]  /*3810*/  LOP3.LUT R9, R9, R0, RZ, 0x3c, !PT ;  /* 0x0000000009097212 */ /* 0x000fe200078e3cff */
[----:B------:R-:W-:Y:S01]  /*3820*/  USEL UR17, UR17, URZ, UP0 ;  /* 0x000000ff11117287 */ /* 0x000fe20008000000 */
[----:B------:R1:W-:Y:S03]  /*3830*/  UTCBAR [UR8], URZ ;  /* 0x000000ff080073e9 */ /* 0x0003e600080000ff */
[----:B------:R-:W-:Y:S01]  /*3840*/  LOP3.LUT R11, R11, UR4, RZ, 0x3c, !PT ;  /* 0x000000040b0b7c12 */ /* 0x000fe2000f8e3cff */
[----:B------:R-:W-:Y:S07]  /*3850*/  @P1 BRA `(.L_x_66) ;  /* 0xfffffff800b01947 */ /* 0x000fee000383ffff */
[----:B------:R-:W2:Y:S01]  /*3860*/  S2UR UR4, SR_CgaCtaId ;  /* 0x00000000000479c3 */ /* 0x000ea20000008800 */
[----:B------:R-:W-:Y:S01]  /*3870*/  ELECT P0, URZ, PT ;  /* 0x0000000000ff782f */ /* 0x000fe20003800000 */
[----:B------:R-:W-:Y:S01]  /*3880*/  IMAD.MOV.U32 R0, RZ, RZ, 0x1 ;  /* 0x00000001ff007424 */ /* 0x000fe200078e00ff */
[----:B------:R-:W-:Y:S01]  /*3890*/  UIADD3 UR6, UPT, UPT, UR6, 0x130, URZ ;  /* 0x0000013006067890 */ /* 0x000fe2000fffe0ff */
[----:B------:R-:W-:Y:S01]  /*38a0*/  SHF.L.U32 R2, R11, 0x1f, RZ ;  /* 0x0000001f0b027819 */ /* 0x000fe200000006ff */
[----:B------:R-:W-:-:S03]  /*38b0*/  UMOV UR5, 0x40 ;  /* 0x0000004000057882 */ /* 0x000fc60000000000 */
[----:B------:R-:W-:Y:S01]  /*38c0*/  UVIRTCOUNT.DEALLOC.SMPOOL 0x80 ;  /* 0x000000800000784c */ /* 0x000fe20000000000 */
[----:B--2---:R-:W-:Y:S02]  /*38d0*/  ULEA UR4, UR4, UR5, 0x18 ;  /* 0x0000000504047291 */ /* 0x004fe4000f8ec0ff */
[----:B------:R-:W-:-:S07]  /*38e0*/  ULEA UR5, UR17, UR6, 0x3 ;  /* 0x0000000611057291 */ /* 0x000fce000f8e18ff */
[----:B------:R2:W-:Y:S02]  /*38f0*/  @P0 STS.U8 [UR4+0x1c], R0 ;  /* 0x00001c00ff000988 */ /* 0x0005e40008000004 */
[----:B------:R-:W3:Y:S02]  /*3900*/  SYNCS.PHASECHK.TRANS64.TRYWAIT P0, [UR5], R2 ;  /* 0x00000002ff0075a7 */ /* 0x000ee40008001105 */
[----:B--23--:R-:W-:Y:S05]  /*3910*/  @!P0 BRA `(.L_x_67) ;  /* 0x0000006000588947 */ /* 0x00cfea0003800000 */
.L_x_164:
[----:B------:R-:W-:-:S04]  /*3920*/  UIADD3 UR7, UPT, UPT, UR17, 0x1, URZ ;  /* 0x0000000111077890 */ /* 0x000fc8000fffe0ff */
[----:B------:R-:W-:-:S04]  /*3930*/  UISETP.NE.AND UP0, UPT, UR7, 0x4, UPT ;  /* 0x000000040700788c */ /* 0x000fc8000bf05270 */
[----:B-1----:R-:W-:Y:S02]  /*3940*/  USEL UR8, URZ, 0x1, UP0 ;  /* 0x00000001ff087887 */ /* 0x002fe40008000000 */
[----:B------:R-:W-:-:S04]  /*3950*/  USEL UR7, UR7, URZ, UP0 ;  /* 0x000000ff07077287 */ /* 0x000fc80008000000 */
[----:B------:R-:W-:Y:S01]  /*3960*/  ULEA UR5, UR7, UR6, 0x3 ;  /* 0x0000000607057291 */ /* 0x000fe2000f8e18ff */
[----:B--2---:R-:W-:-:S04]  /*3970*/  LOP3.LUT R2, R11, UR8, RZ, 0x3c, !PT ;  /* 0x000000080b027c12 */ /* 0x004fc8000f8e3cff */
[----:B------:R-:W-:-:S04]  /*3980*/  SHF.L.U32 R3, R2, 0x1f, RZ ;  /* 0x0000001f02037819 */ /* 0x000fc800000006ff */
[----:B------:R-:W1:Y:S02]  /*3990*/  SYNCS.PHASECHK.TRANS64.TRYWAIT P0, [UR5], R3 ;  /* 0x00000003ff0075a7 */ /* 0x000e640008001105 */
[----:B-1----:R-:W-:Y:S05]  /*39a0*/  @!P0 BRA `(.L_x_68) ;  /* 0x00000060004c8947 */ /* 0x002fea0003800000 */
.L_x_166:
        /* <DEDUP_REMOVED lines=9> */
.L_x_168:
[----:B------:R-:W-:-:S04]  /*3a40*/  UIADD3 UR7, UPT, UPT, UR7, 0x1, URZ ;  /* 0x0000000107077890 */ /* 0x000fc8000fffe0ff */
[----:B------:R-:W-:-:S04]  /*3a50*/  UISETP.NE.AND UP0, UPT, UR7, 0x4, UPT ;  /* 0x000000040700788c */ /* 0x000fc8000bf05270 */
[----:B------:R-:W-:Y:S02]  /*3a60*/  USEL UR5, URZ, 0x1, UP0 ;  /* 0x00000001ff057887 */ /* 0x000fe40008000000 */
[----:B------:R-:W-:-:S04]  /*3a70*/  USEL UR7, UR7, URZ, UP0 ;  /* 0x000000ff07077287 */ /* 0x000fc80008000000 */
[----:B------:R-:W-:Y:S01]  /*3a80*/  ULEA UR7, UR7, UR6, 0x3 ;  /* 0x0000000607077291 */ /* 0x000fe2000f8e18ff */
[----:B------:R-:W-:-:S04]  /*3a90*/  LOP3.LUT R2, R2, UR5, RZ, 0x3c, !PT ;  /* 0x0000000502027c12 */ /* 0x000fc8000f8e3cff */
[----:B------:R-:W-:-:S04]  /*3aa0*/  SHF.L.U32 R2, R2, 0x1f, RZ ;  /* 0x0000001f02027819 */ /* 0x000fc800000006ff */
[----:B------:R-:W2:Y:S02]  /*3ab0*/  SYNCS.PHASECHK.TRANS64.TRYWAIT P0, [UR7], R2 ;  /* 0x00000002ff0075a7 */ /* 0x000ea40008001107 */
[----:B--2---:R-:W-:Y:S05]  /*3ac0*/  @!P0 BRA `(.L_x_70) ;  /* 0x0000006000348947 */ /* 0x004fea0003800000 */
.L_x_170:
[----:B------:R-:W-:Y:S01]  /*3ad0*/  NOP ;  /* 0x0000000000007918 */ /* 0x000fe20000000000 */
[----:B-1----:R-:W1:Y:S01]  /*3ae0*/  LDS R0, [UR4+0x14] ;  /* 0x00001404ff007984 */ /* 0x002e620008000800 */
[----:B------:R-:W-:Y:S01]  /*3af0*/  ULOP3.LUT UR6, UR19, 0xffff, URZ, 0xc0, !UPT ;  /* 0x0000ffff13067892 */ /* 0x000fe2000f8ec0ff */
[----:B------:R-:W-:Y:S01]  /*3b00*/  UMOV UR8, 0xffff ;  /* 0x0000ffff00087882 */ /* 0x000fe20000000000 */
[----:B------:R-:W-:Y:S02]  /*3b10*/  UMOV UR5, 0x1 ;  /* 0x0000000100057882 */ /* 0x000fe40000000000 */
[----:B------:R-:W-:-:S04]  /*3b20*/  USHF.R.U32.HI UR6, URZ, 0x5, UR6 ;  /* 0x00000005ff067899 */ /* 0x000fc80008011606 */
[----:B------:R-:W-:Y:S02]  /*3b30*/  USHF.L.U32 UR8, UR8, UR6, URZ ;  /* 0x0000000608087299 */ /* 0x000fe400080006ff */
[----:B------:R-:W-:-:S04]  /*3b40*/  USHF.L.U32 UR5, UR5, UR6, URZ ;  /* 0x0000000605057299 */ /* 0x000fc800080006ff */
[----:B-1----:R-:W-:-:S04]  /*3b50*/  LOP3.LUT R0, R0, UR8, RZ, 0xc0, !PT ;  /* 0x0000000800007c12 */ /* 0x002fc8000f8ec0ff */
[----:B------:R-:W-:-:S13]  /*3b60*/  ISETP.NE.AND P0, PT, R0, UR8, PT ;  /* 0x0000000800007c0c */ /* 0x000fda000bf05270 */
[----:B------:R-:W-:Y:S05]  /*3b70*/  @P0 BRA `(.L_x_71) ;  /* 0x0000000000580947 */ /* 0x000fea0003800000 */
[----:B------:R-:W1:Y:S02]  /*3b80*/  LDS R0, [UR4+0x18] ;  /* 0x00001804ff007984 */ /* 0x000e640008000800 */
[----:B-1----:R-:W-:-:S04]  /*3b90*/  LOP3.LUT R0, R0, UR5, RZ, 0xc0, !PT ;  /* 0x0000000500007c12 */ /* 0x002fc8000f8ec0ff */
[----:B------:R-:W-:-:S13]  /*3ba0*/  ISETP.NE.AND P0, PT, R0, UR5, PT ;  /* 0x0000000500007c0c */ /* 0x000fda000bf05270 */
[----:B------:R-:W-:Y:S05]  /*3bb0*/  @P0 BRA `(.L_x_72) ;  /* 0x00000000003c0947 */ /* 0x000fea0003800000 */
[----:B------:R-:W1:Y:S01]  /*3bc0*/  S2R R2, SR_LANEID ;  /* 0x0000000000027919 */ /* 0x000e620000000000 */
[----:B------:R-:W-:Y:S01]  /*3bd0*/  ULOP3.LUT UR8, URZ, UR8, URZ, 0x33, !UPT ;  /* 0x00000008ff087292 */ /* 0x000fe2000f8e33ff */
[----:B------:R-:W-:Y:S02]  /*3be0*/  VOTEU.ANY UR7, UPT, PT ;  /* 0x0000000000077886 */ /* 0x000fe400038e0100 */
[----:B------:R-:W-:-:S03]  /*3bf0*/  UFLO.U32 UR7, UR7 ;  /* 0x00000007000772bd */ /* 0x000fc600080e0000 */
[----:B------:R-:W-:-:S04]  /*3c00*/  IMAD.U32 R0, RZ, RZ, UR8 ;  /* 0x00000008ff007e24 */ /* 0x000fc8000f8e00ff */
[----:B------:R2:W3:Y:S02]  /*3c10*/  REDUX UR6, R0 ;  /* 0x00000000000673c4 */ /* 0x0004e40000000000 */
[----:B------:R1:W-:Y:S02]  /*3c20*/  UTCATOMSWS.AND URZ, UR8 ;  /* 0x0000000800ff79e3 */ /* 0x0003e40008000000 */
[----:B-1----:R-:W-:Y:S02]  /*3c30*/  ISETP.EQ.U32.AND P0, PT, R2, UR7, PT ;  /* 0x0000000702007c0c */ /* 0x002fe4000bf02070 */
[----:B--2---:R-:W-:Y:S02]  /*3c40*/  LOP3.LUT R0, RZ, UR5, RZ, 0x33, !PT ;  /* 0x00000005ff007c12 */ /* 0x004fe4000f8e33ff */
[----:B---3--:R-:W-:Y:S02]  /*3c50*/  MOV R2, UR6 ;  /* 0x0000000600027c02 */ /* 0x008fe40008000f00 */
[----:B------:R-:W1:Y:S07]  /*3c60*/  REDUX UR5, R0 ;  /* 0x00000000000573c4 */ /* 0x000e6e0000000000 */
[----:B------:R2:W-:Y:S01]  /*3c70*/  @P0 ATOMS.AND RZ, [UR4+0x14], R2 ;  /* 0x00001402ffff098c */ /* 0x0005e2000a800004 */
[----:B-1----:R-:W-:-:S05]  /*3c80*/  IMAD.U32 R0, RZ, RZ, UR5 ;  /* 0x00000005ff007e24 */ /* 0x002fca000f8e00ff */
[----:B------:R2:W-:Y:S01]  /*3c90*/  @P0 ATOMS.AND RZ, [UR4+0x18], R0 ;  /* 0x00001800ffff098c */ /* 0x0005e2000a800004 */
[----:B------:R-:W-:Y:S05]  /*3ca0*/  BRA `(.L_x_73) ;  /* 0x0000000000147947 */ /* 0x000fea0003800000 */
.L_x_72:
[----:B------:R-:W-:Y:S02]  /*3cb0*/  MOV R2, 0x3cd0 ;  /* 0x00003cd000027802 */ /* 0x000fe40000000f00 */
[----:B----45:R-:W-:Y:S05]  /*3cc0*/  CALL.REL.NOINC `($__internal_0_$__cuda_sm10x_tcgen05_guardrail_trap_col_being_dealloced_not_returned_by_alloc) ;  /* 0x0000006400187944 */ /* 0x030fea0003c00000 */
[----:B------:R-:W-:Y:S05]  /*3cd0*/  BRA `(.L_x_73) ;  /* 0x0000000000087947 */ /* 0x000fea0003800000 */
.L_x_71:
[----:B------:R-:W-:Y:S02]  /*3ce0*/  MOV R2, 0x3d00 ;  /* 0x00003d0000027802 */ /* 0x000fe40000000f00 */
[----:B----45:R-:W-:Y:S05]  /*3cf0*/  CALL.REL.NOINC `($__internal_2_$__cuda_sm10x_tcgen05_guardrail_trap_unallocated_columns_being_dealloced) ;  /* 0x0000006400247944 */ /* 0x030fea0003c00000 */
.L_x_73:
[----:B------:R-:W-:Y:S01]  /*3d00*/  NOP ;  /* 0x0000000000007918 */ /* 0x000fe20000000000 */
[----:B------:R-:W-:Y:S05]  /*3d10*/  EXIT ;  /* 0x000000000000794d */ /* 0x000fea0003800000 */
.L_x_55:
[----:B------:R-:W-:-:S09]  /*3d20*/  UISETP.NE.OR UP2, UPT, UR8, 0x3, !UP2 ;  /* 0x000000030800788c */ /* 0x000fd2000d745670 */
[----:B------:R-:W-:Y:S05]  /*3d30*/  BRA.U UP2, `(.L_x_74) ;  /* 0x0000001102087547 */ /* 0x000fea000b800000 */
[----:B------:R-:W1:Y:S01]  /*3d40*/  LDC R0, c[0x0][0xb30] ;  /* 0x0002cc00ff007b82 */ /* 0x000e620000000800 */
[----:B------:R-:W2:Y:S01]  /*3d50*/  LDCU.64 UR8, c[0x0][0x888] ;  /* 0x00011100ff0877ac */ /* 0x000ea20008000a00 */
[----:B------:R-:W-:Y:S02]  /*3d60*/  HFMA2 R27, -RZ, RZ, 0, 0 ;  /* 0x00000000ff1b7431 */ /* 0x000fe400000001ff */
[----:B------:R-:W-:Y:S01]  /*3d70*/  IMAD.MOV.U32 R29, RZ, RZ, 0x1 ;  /* 0x00000001ff1d7424 */ /* 0x000fe200078e00ff */
[----:B------:R-:W-:Y:S01]  /*3d80*/  MOV R25, 0x1000 ;  /* 0x0000100000197802 */ /* 0x000fe20000000f00 */
[----:B------:R-:W4:Y:S01]  /*3d90*/  LDCU.64 UR4, c[0x0][0x890] ;  /* 0x00011200ff0477ac */ /* 0x000f220008000a00 */
[----:B------:R-:W-:Y:S01]  /*3da0*/  IMAD.MOV.U32 R28, RZ, RZ, RZ ;  /* 0x000000ffff1c7224 */ /* 0x000fe200078e00ff */
[----:B------:R-:W3:Y:S01]  /*3db0*/  LDC R24, c[0x0][0x370] ;  /* 0x0000dc00ff187b82 */ /* 0x000ee20000000800 */
[----:B------:R-:W-:Y:S01]  /*3dc0*/  UMOV UR7, 0x400 ;  /* 0x0000040000077882 */ /* 0x000fe20000000000 */
[----:B------:R-:W-:-:S02]  /*3dd0*/  UPLOP3.LUT UP1, UPT, UPT, UPT, UPT, 0x40, 0x4 ;  /* 0x000000000004789c */ /* 0x000fc40003f2e870 */
[----:B------:R-:W-:-:S04]  /*3de0*/  ULEA UR7, UR37, UR7, 0x18 ;  /* 0x0000000725077291 */ /* 0x000fc8000f8ec0ff */
[----:B------:R-:W3:Y:S01]  /*3df0*/  LDC R3, c[0x0][0xb0c] ;  /* 0x0002c300ff037b82 */ /* 0x000ee20000000800 */
[----:B------:R-:W-:Y:S02]  /*3e00*/  UIADD3 UR13, UPT, UPT, UR7, 0xb8, URZ ;  /* 0x000000b8070d7890 */ /* 0x000fe4000fffe0ff */
[----:B--2---:R-:W-:Y:S02]  /*3e10*/  UISETP.NE.U32.AND UP2, UPT, UR8, URZ, UPT ;  /* 0x000000ff0800728c */ /* 0x004fe4000bf45070 */
[----:B------:R-:W-:Y:S02]  /*3e20*/  UIADD3 UR33, UPT, UPT, UR7, 0xa0, URZ ;  /* 0x000000a007217890 */ /* 0x000fe4000fffe0ff */
[----:B----4-:R-:W-:Y:S01]  /*3e30*/  UISETP.NE.U32.AND UP3, UPT, UR4, URZ, UPT ;  /* 0x000000ff0400728c */ /* 0x010fe2000bf65070 */
[----:B------:R-:W2:Y:S01]  /*3e40*/  LDC R18, c[0x0][0xb20] ;  /* 0x0002c800ff127b82 */ /* 0x000ea20000000800 */
[----:B-1----:R-:W-:Y:S01]  /*3e50*/  ISETP.NE.AND P1, PT, R0, 0x1, PT ;  /* 0x000000010000780c */ /* 0x002fe20003f25270 */
[----:B------:R-:W-:-:S02]  /*3e60*/  UISETP.NE.AND.EX UP2, UPT, UR9, URZ, UPT, UP2 ;  /* 0x000000ff0900728c */ /* 0x000fc4000bf45320 */
[----:B------:R-:W-:Y:S02]  /*3e70*/  UIADD3 UR25, UPT, UPT, UR7, 0xa8, URZ ;  /* 0x000000a807197890 */ /* 0x000fe4000fffe0ff */
[----:B------:R-:W-:Y:S02]  /*3e80*/  UIADD3 UR17, UPT, UPT, UR7, 0xb0, URZ ;  /* 0x000000b007117890 */ /* 0x000fe4000fffe0ff */
[----:B------:R-:W1:Y:S01]  /*3e90*/  LDC.64 R30, c[0x0][0x348] ;  /* 0x0000d200ff1e7b82 */ /* 0x000e620000000a00 */
[----:B------:R-:W-:Y:S02]  /*3ea0*/  UPRMT UR13, UR37, 0x654, UR13 ;  /* 0x00000654250d7896 */ /* 0x000fe4000800000d */
[----:B------:R-:W-:-:S05]  /*3eb0*/  UISETP.NE.AND.EX UP3, UPT, UR5, URZ, UPT, UP3 ;  /* 0x000000ff0500728c */ /* 0x000fca000bf65330 */
[----:B------:R-:W4:Y:S08]  /*3ec0*/  LDC.64 R16, c[0x0][0xb10] ;  /* 0x0002c400ff107b82 */ /* 0x000f300000000a00 */
[----:B------:R-:W1:Y:S08]  /*3ed0*/  LDC.64 R6, c[0x0][0xb18] ;  /* 0x0002c600ff067b82 */ /* 0x000e700000000a00 */
[----:B------:R-:W1:Y:S08]  /*3ee0*/  LDC.64 R4, c[0x0][0xb28] ;  /* 0x0002ca00ff047b82 */ /* 0x000e700000000a00 */
[----:B--23--:R-:W1:Y:S02]  /*3ef0*/  LDC R19, c[0x0][0x374] ;  /* 0x0000dd00ff137b82 */ /* 0x00ce640000000800 */
.L_x_85:
[C---:B------:R-:W-:Y:S02]  /*3f00*/  LEA R0, R28.reuse, UR7, 0x3 ;  /* 0x000000071c007c11 */ /* 0x040fe4000f8e18ff */
[----:B------:R-:W-:Y:S02]  /*3f10*/  SHF.L.U32 R2, R27, 0x1f, RZ ;  /* 0x0000001f1b027819 */ /* 0x000fe400000006ff */
[----:B------:R-:W-:Y:S02]  /*3f20*/  LEA R20, R28, UR7, 0x4 ;  /* 0x000000071c147c11 */ /* 0x000fe4000f8e20ff */
[----:B--2---:R-:W2:Y:S02]  /*3f30*/  SYNCS.PHASECHK.TRANS64.TRYWAIT P0, [R0+URZ+0xf0], R2 ;  /* 0x0000f002000075a7 */ /* 0x004ea400080011ff */
[----:B--2---:R-:W-:Y:S05]  /*3f40*/  @!P0 BRA `(.L_x_75) ;  /* 0x0000005c002c8947 */ /* 0x004fea0003800000 */
.L_x_171:
[----:B------:R-:W-:Y:S01]  /*3f50*/  ISETP.GE.AND P0, PT, R40, 0x1, PT ;  /* 0x000000012800780c */ /* 0x000fe20003f06270 */
[----:B------:R-:W3:Y:S01]  /*3f60*/  LDS.128 R20, [R20+0x180] ;  /* 0x0001800014147984 */ /* 0x000ee20000000c00 */
[----:B--2---:R-:W-:Y:S01]  /*3f70*/  VIADD R0, R0, 0x100 ;  /* 0x0000010000007836 */ /* 0x004fe20000000000 */
[----:B------:R-:W-:Y:S01]  /*3f80*/  @!PT LDS RZ, [RZ] ;  /* 0x00000000fffff984 */ /* 0x000fe20000000800 */
[----:B------:R-:W-:Y:S01]  /*3f90*/  @!PT LDS RZ, [RZ] ;  /* 0x00000000fffff984 */ /* 0x000fe20000000800 */
[----:B------:R-:W-:Y:S01]  /*3fa0*/  @!PT LDS RZ, [RZ] ;  /* 0x00000000fffff984 */ /* 0x000fe20000000800 */
[----:B------:R-:W-:Y:S01]  /*3fb0*/  @!PT LDS RZ, [RZ] ;  /* 0x00000000fffff984 */ /* 0x000fe20000000800 */
[----:B------:R2:W-:Y:S06]  /*3fc0*/  MEMBAR.ALL.CTA ;  /* 0x0000000000007992 */ /* 0x0005ec0000008000 */
[----:B--2---:R-:W2:Y:S01]  /*3fd0*/  FENCE.VIEW.ASYNC.S ;  /* 0x00000000000073c6 */ /* 0x004ea20000000000 */
[----:B------:R-:W-:Y:S04]  /*3fe0*/  PRMT R0, RZ, 0x654, R0 ;  /* 0x00000654ff007816 */ /* 0x000fe80000000000 */
[----:B--2---:R2:W-:Y:S01]  /*3ff0*/  SYNCS.ARRIVE.TRANS64.RED.A1T0 RZ, [R0+URZ], RZ ;  /* 0x000000ff00ff79a7 */ /* 0x0045e200081004ff */
[----:B---3--:R-:W-:Y:S11]  /*4000*/  LOP3.LUT P3, RZ, R22, 0x1, RZ, 0xc0, !PT ;  /* 0x0000000116ff7812 */ /* 0x008ff6000786c0ff */
[----:B------:R-:W-:Y:S02]  /*4010*/  @!UPT UIADD3 URZ, UPT, UPT, URZ, URZ, URZ ;  /* 0x000000fffffff290 */ /* 0x000fe4000fffe0ff */
[----:B------:R-:W-:Y:S02]  /*4020*/  @P3 MOV R11, R20 ;  /* 0x00000014000b3202 */ /* 0x000fe40000000f00 */
[----:B------:R-:W-:Y:S01]  /*4030*/  @P3 LOP3.LUT R10, R21, 0xffff, RZ, 0xc0, !PT ;  /* 0x0000ffff150a3812 */ /* 0x000fe200078ec0ff */
[----:B--2---:R-:W-:Y:S06]  /*4040*/  @!P0 BRA `(.L_x_76) ;  /* 0x0000000000a48947 */ /* 0x004fec0003800000 */
[-C--:B-1----:R-:W-:Y:S01]  /*4050*/  IMAD.HI.U32 R0, R19, R7.reuse, RZ ;  /* 0x0000000713007227 */ /* 0x082fe200078e00ff */
[----:B------:R-:W-:Y:S02]  /*4060*/  ISETP.NE.AND P0, PT, R6, 0x1, PT ;  /* 0x000000010600780c */ /* 0x000fe40003f05270 */
[----:B------:R-:W-:Y:S01]  /*4070*/  ISETP.NE.AND P2, PT, R40, 0x1, PT ;  /* 0x000000012800780c */ /* 0x000fe20003f45270 */
[----:B----4-:R-:W-:Y:S01]  /*4080*/  IMAD.HI.U32 R9, R24, R16, RZ ;  /* 0x0000001018097227 */ /* 0x010fe200078e00ff */
[----:B------:R-:W-:Y:S02]  /*4090*/  SHF.R.U32.HI R0, RZ, R18, R0 ;  /* 0x00000012ff007219 */ /* 0x000fe40000011600 */
[----:B------:R-:W-:Y:S01]  /*40a0*/  ISETP.NE.AND P4, PT, R3, 0x1, PT ;  /* 0x000000010300780c */ /* 0x000fe20003f85270 */
[----:B------:R-:W-:Y:S01]  /*40b0*/  IMAD.HI.U32 R13, R10, R7, RZ ;  /* 0x000000070a0d7227 */ /* 0x000fe200078e00ff */
[----:B------:R-:W-:Y:S02]  /*40c0*/  SHF.R.U32.HI R9, RZ, R17, R9 ;  /* 0x00000011ff097219 */ /* 0x000fe40000011609 */
[----:B------:R-:W-:Y:S01]  /*40d0*/  SEL R0, R19, R0, !P0 ;  /* 0x0000000013007207 */ /* 0x000fe20004000000 */
[----:B------:R-:W-:Y:S01]  /*40e0*/  IMAD.HI.U32 R12, R11, R16, RZ ;  /* 0x000000100b0c7227 */ /* 0x000fe200078e00ff */
[----:B------:R-:W-:Y:S03]  /*40f0*/  SEL R9, R24, R9, !P4 ;  /* 0x0000000918097207 */ /* 0x000fe60006000000 */
[-C--:B------:R-:W-:Y:S01]  /*4100*/  IMAD.HI.U32 R8, R0, R4.reuse, RZ ;  /* 0x0000000400087227 */ /* 0x080fe200078e00ff */
[----:B------:R-:W-:Y:S03]  /*4110*/  SHF.R.U32.HI R12, RZ, R17, R12 ;  /* 0x00000011ff0c7219 */ /* 0x000fe6000001160c */
[----:B------:R-:W-:Y:S01]  /*4120*/  IMAD.HI.U32 R2, R9, R4, RZ ;  /* 0x0000000409027227 */ /* 0x000fe200078e00ff */
[-C--:B------:R-:W-:Y:S02]  /*4130*/  @P2 SHF.R.U32.HI R0, RZ, R5.reuse, R8 ;  /* 0x00000005ff002219 */ /* 0x080fe40000011608 */
[----:B------:R-:W-:Y:S02]  /*4140*/  SHF.R.U32.HI R8, RZ, R18, R13 ;  /* 0x00000012ff087219 */ /* 0x000fe4000001160d */
[----:B------:R-:W-:Y:S01]  /*4150*/  @P2 SHF.R.U32.HI R9, RZ, R5, R2 ;  /* 0x00000005ff092219 */ /* 0x000fe20000011602 */
[----:B------:R-:W-:Y:S01]  /*4160*/  IMAD R0, R40, R0, RZ ;  /* 0x0000000028007224 */ /* 0x000fe200078e02ff */
[----:B------:R-:W-:Y:S02]  /*4170*/  SEL R8, R10, R8, !P0 ;  /* 0x000000080a087207 */ /* 0x000fe40004000000 */
[----:B------:R-:W-:Y:S01]  /*4180*/  SEL R2, R11, R12, !P4 ;  /* 0x0000000c0b027207 */ /* 0x000fe20006000000 */
[----:B------:R-:W-:Y:S01]  /*4190*/  IMAD R12, R40, R9, RZ ;  /* 0x00000009280c7224 */ /* 0x000fe200078e02ff */
[C---:B------:R-:W-:Y:S01]  /*41a0*/  ISETP.GE.AND P0, PT, R8.reuse, R0, PT ;  /* 0x000000000800720c */ /* 0x040fe20003f06270 */
[----:B------:R-:W-:Y:S03]  /*41b0*/  IMAD.HI.U32 R0, R8, R4, RZ ;  /* 0x0000000408007227 */ /* 0x000fe600078e00ff */
[----:B------:R-:W-:Y:S02]  /*41c0*/  ISETP.GE.OR P0, PT, R2, R12, P0 ;  /* 0x0000000c0200720c */ /* 0x000fe40000706670 */
[-C--:B------:R-:W-:Y:S04]  /*41d0*/  SHF.R.U32.HI R0, RZ, R5.reuse, R0 ;  /* 0x00000005ff007219 */ /* 0x080fe80000011600 */
[----:B------:R-:W-:Y:S05]  /*41e0*/  SEL R13, R8, R0, !P2 ;  /* 0x00000000080d7207 */ /* 0x000fea0005000000 */
[----:B------:R-:W-:Y:S02]  /*41f0*/  IMAD.MOV R12, RZ, RZ, -R13 ;  /* 0x000000ffff0c7224 */ /* 0x000fe400078e0a0d */
[----:B------:R-:W-:Y:S04]  /*4200*/  @!P0 IMAD.HI.U32 R0, R2, R4, RZ ;  /* 0x0000000402008227 */ /* 0x000fe800078e00ff */
[----:B------:R-:W-:Y:S01]  /*4210*/  IMAD R12, R40, R12, R8 ;  /* 0x0000000c280c7224 */ /* 0x000fe200078e0208 */
[----:B------:R-:W-:Y:S04]  /*4220*/  @!P0 SHF.R.U32.HI R0, RZ, R5, R0 ;  /* 0x00000005ff008219 */ /* 0x000fe80000011600 */
[----:B------:R-:W-:Y:S04]  /*4230*/  @!P0 SEL R0, R2, R0, !P2 ;  /* 0x0000000002008207 */ /* 0x000fe80005000000 */
[----:B------:R-:W-:Y:S01]  /*4240*/  @!P0 IADD3 R13, PT, PT, R13, -R0, RZ ;  /* 0x800000000d0d8210 */ /* 0x000fe20007ffe0ff */
[----:B------:R-:W-:Y:S01]  /*4250*/  @!P0 IMAD R0, R9, R12, R0 ;  /* 0x0000000c09008224 */ /* 0x000fe200078e0200 */
[----:B------:R-:W-:Y:S01]  /*4260*/  IADD3 R9, PT, PT, -R8, RZ, RZ ;  /* 0x000000ff08097210 */ /* 0x000fe20007ffe1ff */
[--C-:B------:R-:W-:Y:S02]  /*4270*/  IMAD.MOV R12, RZ, RZ, -R2.reuse ;  /* 0x000000ffff0c7224 */ /* 0x100fe400078e0a02 */
[----:B------:R-:W-:Y:S02]  /*4280*/  @!P0 IMAD R8, R13, R40, R2 ;  /* 0x000000280d088224 */ /* 0x000fe400078e0202 */
[----:B------:R-:W-:Y:S02]  /*4290*/  @!P0 IMAD.MOV.U32 R2, RZ, RZ, R0 ;  /* 0x000000ffff028224 */ /* 0x000fe400078e0000 */
[----:B------:R-:W-:Y:S02]  /*42a0*/  IMAD R11, R3, R12, R11 ;  /* 0x0000000c030b7224 */ /* 0x000fe400078e020b */
[----:B------:R-:W-:Y:S02]  /*42b0*/  IMAD R10, R6, R9, R10 ;  /* 0x00000009060a7224 */ /* 0x000fe400078e020a */
[----:B------:R-:W-:Y:S02]  /*42c0*/  IMAD R11, R2, R3, R11 ;  /* 0x00000003020b7224 */ /* 0x000fe400078e020b */
[----:B------:R-:W-:Y:S02]  /*42d0*/  IMAD R10, R8, R6, R10 ;  /* 0x00000006080a7224 */ /* 0x000fe400078e020a */
.L_x_76:
[----:B------:R-:W-:Y:S05]  /*42e0*/  BRA.U UP1, `(.L_x_77) ;  /* 0x0000000101107547 */ /* 0x000fea000b800000 */
[----:B------:R-:W-:Y:S04]  /*42f0*/  MOV R2, UR6 ;  /* 0x0000000600027c02 */ /* 0x000fe80008000f00 */
[----:B------:R-:W-:Y:S04]  /*4300*/  SHF.L.U32 R2, R2, 0x1f, RZ ;  /* 0x0000001f02027819 */ /* 0x000fe800000006ff */
[----:B------:R-:W2:Y:S02]  /*4310*/  SYNCS.PHASECHK.TRANS64.TRYWAIT P0, [UR7+0xe8], R2 ;  /* 0x0000e802ff0075a7 */ /* 0x000ea40008001107 */
[----:B--2---:R-:W-:Y:S05]  /*4320*/  @!P0 BRA `(.L_x_78) ;  /* 0x0000005800488947 */ /* 0x004fea0003800000 */
.L_x_77:
[----:B------:R-:W-:Y:S02]  /*4330*/  R2UR UR35, R15 ;  /* 0x000000000f2372ca */ /* 0x000fe400000e0000 */
[----:B------:R-:W-:Y:S02]  /*4340*/  R2UR UR34, R14 ;  /* 0x000000000e2272ca */ /* 0x000fe400000e0000 */
[----:B------:R-:W-:Y:S02]  /*4350*/  ISETP.NE.U32.AND P2, PT, RZ, UR4, PT ;  /* 0x00000004ff007c0c */ /* 0x000fe4000bf45070 */
[----:B------:R-:W-:Y:S02]  /*4360*/  SHF.L.U32 R14, R29, 0x1f, RZ ;  /* 0x0000001f1d0e7819 */ /* 0x000fe400000006ff */
[----:B------:R-:W-:Y:S05]  /*4370*/  ISETP.NE.AND.EX P2, PT, RZ, UR5, PT, P2 ;  /* 0x00000005ff007c0c */ /* 0x000fea000bf45320 */
[----:B------:R-:W-:Y:S02]  /*4380*/  USHF.L.U32 UR35, UR35, 0x6, URZ ;  /* 0x0000000623237899 */ /* 0x000fe400080006ff */
[----:B------:R-:W-:Y:S01]  /*4390*/  USHF.L.U32 UR34, UR34, 0x8, URZ ;  /* 0x0000000822227899 */ /* 0x000fe200080006ff */
[----:B------:R-:W-:Y:S11]  /*43a0*/  BRA.U !UP3, `(.L_x_79) ;  /* 0x000000010b347547 */ /* 0x000ff6000b800000 */
[----:B------:R-:W-:Y:S01]  /*43b0*/  UPLOP3.LUT UP0, UPT, UPT, UPT, UP2, 0x80, 0x8 ;  /* 0x000000000008789c */ /* 0x000fe20003f0f020 */
[----:B--2---:R-:W-:Y:S02]  /*43c0*/  HFMA2 R0, -RZ, RZ, 0, 5.9604644775390625e-08 ;  /* 0x00000001ff007431 */ /* 0x004fe400000001ff */
[----:B------:R-:W-:Y:S03]  /*43d0*/  IMAD.MOV.U32 R96, RZ, RZ, 0x1 ;  /* 0x00000001ff607424 */ /* 0x000fe600078e00ff */
[----:B------:R-:W-:Y:S05]  /*43e0*/  PLOP3.LUT P0, PT, PT, PT, UP0, 0x80, 0x8 ;  /* 0x000000000008781c */ /* 0x000fea0003f0f008 */
[----:B------:R-:W2:Y:S01]  /*43f0*/  @UP0 LDCU.64 UR10, c[0x0][0x888] ;  /* 0x00011100ff0a07ac */ /* 0x000ea20008000a00 */
[----:B------:R-:W-:Y:S07]  /*4400*/  @UP0 UIMAD UR8, UR36, UR4, URZ ;  /* 0x00000004240802a4 */ /* 0x000fee000f8e02ff */
[----:B------:R-:W-:Y:S01]  /*4410*/  @!P0 PRMT R96, R0, 0x7610, R96 ;  /* 0x0000761000608816 */ /* 0x000fe20000000060 */
[----:B--2---:R-:W-:Y:S03]  /*4420*/  @UP0 UIMAD.WIDE UR10, UR8, 0x4, UR10 ;  /* 0x00000004080a08a5 */ /* 0x004fe6000f8e020a */
[----:B------:R-:W2:Y:S03]  /*4430*/  @!UP0 LDCU UR8, c[0x0][0x880] ;  /* 0x00011000ff0887ac */ /* 0x000ea60008000800 */
[----:B------:R-:W-:Y:S01]  /*4440*/  IMAD.U32 R8, RZ, RZ, UR10 ;  /* 0x0000000aff087e24 */ /* 0x000fe2000f8e00ff */
[----:B------:R-:W-:Y:S05]  /*4450*/  MOV R9, UR11 ;  /* 0x0000000b00097c02 */ /* 0x000fea0008000f00 */
[----:B-----5:R3:W5:Y:S02]  /*4460*/  @P0 LDG.E R49, desc[UR46][R8.64] ;  /* 0x0000002e08310981 */ /* 0x020764000c1e1900 */
[----:B--23--:R-:W-:Y:S07]  /*4470*/  @!P0 IMAD.U32 R49, RZ, RZ, UR8 ;  /* 0x00000008ff318e24 */ /* 0x00cfee000f8e00ff */
.L_x_79:
[----:B-----5:R-:W-:Y:S01]  /*4480*/  @!P2 FSETP.EQ.AND P0, PT, R49, RZ, PT ;  /* 0x000000ff3100a20b */ /* 0x020fe20003f02000 */
[----:B------:R-:W-:Y:S01]  /*4490*/  @!UPT UIADD3 URZ, UPT, UPT, URZ, URZ, URZ ;  /* 0x000000fffffff290 */ /* 0x000fe2000fffe0ff */
[----:B------:R-:W-:Y:S11]  /*44a0*/  @!P2 BRA `(.L_x_80) ;  /* 0x000000000014a947 */ /* 0x000ff60003800000 */
[----:B------:R-:W-:Y:S02]  /*44b0*/  LOP3.LUT P2, RZ, R96, 0xff, RZ, 0xc0, !PT ;  /* 0x000000ff60ff7812 */ /* 0x000fe4000784c0ff */
[----:B------:R-:W-:Y:S04]  /*44c0*/  PLOP3.LUT P0, PT, PT, PT, UP0, 0x80, 0x8 ;  /* 0x000000000008781c */ /* 0x000fe80003f0f008 */
[----:B------:R-:W-:Y:S07]  /*44d0*/  PLOP3.LUT P0, PT, P0, PT, PT, 0x8, 0x80 ;  /* 0x000000000080781c */ /* 0x000fee000070e170 */
[----:B------:R-:W-:Y:S11]  /*44e0*/  @P2 FSETP.EQ.AND P0, PT, R49, RZ, PT ;  /* 0x000000ff3100220b */ /* 0x000ff60003f02000 */
[----:B------:R-:W-:Y:S02]  /*44f0*/  @!UPT UIADD3 URZ, UPT, UPT, URZ, URZ, URZ ;  /* 0x000000fffffff290 */ /* 0x000fe4000fffe0ff */
.L_x_80:
[----:B------:R-:W3:Y:S01]  /*4500*/  SYNCS.PHASECHK.TRANS64.TRYWAIT P2, [UR7+0xc0], R14 ;  /* 0x0000c00eff0075a7 */ /* 0x000ee20008041107 */
[----:B------:R-:W-:Y:S04]  /*4510*/  ELECT P4, URZ, PT ;  /* 0x0000000000ff782f */ /* 0x000fe80003880000 */
[----:B------:R-:W-:Y:S11]  /*4520*/  PLOP3.LUT P4, PT, P0, P4, PT, 0xf2, 0x2f ;  /* 0x00000000002f781c */ /* 0x000ff60000789e72 */
[----:B------:R-:W-:Y:S02]  /*4530*/  @!UPT UIADD3 URZ, UPT, UPT, URZ, URZ, URZ ;  /* 0x000000fffffff290 */ /* 0x000fe4000fffe0ff */
[----:B-1----:R-:W-:Y:S05]  /*4540*/  @!P4 IADD3 R8, P0, PT, R30, 0x580, RZ ;  /* 0x000005801e08c810 */ /* 0x002fea0007f1e0ff */
[----:B--2---:R-:W-:Y:S01]  /*4550*/  @!P4 IMAD.X R2, RZ, RZ, R31, P0 ;  /* 0x000000ffff02c224 */ /* 0x004fe200000e061f */
[----:B---3--:R-:W-:Y:S07]  /*4560*/  @!P2 BRA `(.L_x_81) ;  /* 0x0000005400d0a947 */ /* 0x008fee0003800000 */
.L_x_174:
[----:B------:R-:W-:Y:S01]  /*4570*/  @!P4 R2UR UR8, R2 ;  /* 0x000000000208c2ca */ /* 0x000fe200000e0000 */
[----:B------:R-:W-:Y:S01]  /*4580*/  VOTEU.ALL UP1, P4 ;  /* 0x0000000000ff7886 */ /* 0x000fe20002020000 */
[----:B------:R-:W-:Y:S01]  /*4590*/  @!P4 R2UR UR9, R8 ;  /* 0x000000000809c2ca */ /* 0x000fe200000e0000 */
[----:B-1----:R-:W-:Y:S01]  /*45a0*/  @!P4 IMAD.MOV.U32 R0, RZ, RZ, 0x1000 ;  /* 0x00001000ff00c424 */ /* 0x002fe200078e00ff */
[----:B------:R-:W-:Y:S01]  /*45b0*/  UMOV UR10, 0x0 ;  /* 0x00000000000a7882 */ /* 0x000fe20000000000 */
[----:B------:R-:W-:Y:S01]  /*45c0*/  UMOV UR11, 0x10000000 ;  /* 0x10000000000b7882 */ /* 0x000fe20000000000 */
[----:B------:R-:W-:Y:S01]  /*45d0*/  @!UP1 UIADD3 UR32, UPT, UPT, UR7, 0x200, URZ ;  /* 0x0000020007209890 */ /* 0x000fe2000fffe0ff */
[----:B------:R-:W-:Y:S06]  /*45e0*/  VOTEU.ALL UP1, P4 ;  /* 0x0000000000ff7886 */ /* 0x000fec0002020000 */
[----:B------:R-:W-:Y:S01]  /*45f0*/  IMAD.U32 R9, RZ, RZ, UR8 ;  /* 0x00000008ff097e24 */ /* 0x000fe2000f8e00ff */
[----:B------:R-:W-:Y:S01]  /*4600*/  UPRMT UR8, UR37, 0x654, UR33 ;  /* 0x0000065425087896 */ /* 0x000fe20008000021 */
[----:B------:R-:W-:Y:S03]  /*4610*/  IMAD.U32 R8, RZ, RZ, UR9 ;  /* 0x00000009ff087e24 */ /* 0x000fe6000f8e00ff */
[----:B------:R-:W-:Y:S02]  /*4620*/  @!P4 R2UR UR15, R9 ;  /* 0x00000000090fc2ca */ /* 0x000fe400000e0000 */
[----:B------:R-:W-:Y:S02]  /*4630*/  @!P4 R2UR UR14, R8 ;  /* 0x00000000080ec2ca */ /* 0x000fe400000e0000 */
[----:B------:R-:W-:Y:S05]  /*4640*/  @!P4 IADD3 R8, P0, PT, R30, 0x580, RZ ;  /* 0x000005801e08c810 */ /* 0x000fea0007f1e0ff */
[----:B------:R-:W-:Y:S06]  /*4650*/  @!P4 IMAD.X R2, RZ, RZ, R31, P0 ;  /* 0x000000ffff02c224 */ /* 0x000fec00000e061f */
[----:B------:R1:W-:Y:S01]  /*4660*/  @!UP1 UTMALDG.3D [UR32], [UR14], desc[UR10] ;  /* 0x00000a200e0095b4 */ /* 0x0003e20008011000 */
[----:B------:R1:W-:Y:S01]  /*4670*/  @!P4 SYNCS.ARRIVE.TRANS64.RED.A0TR RZ, [UR7+0xa0], R0 ;  /* 0x0000a000ffffc9a7 */ /* 0x0003e20008300407 */
[----:B------:R-:W-:Y:S01]  /*4680*/  SYNCS.ARRIVE.TRANS64.RED.A1T0 RZ, [UR8], RZ ;  /* 0x000000ffffff79a7 */ /* 0x000fe20008100408 */
[----:B------:R-:W2:Y:S02]  /*4690*/  SYNCS.PHASECHK.TRANS64.TRYWAIT P2, [UR7+0xc8], R14 ;  /* 0x0000c80eff0075a7 */ /* 0x000ea40008041107 */
[----:B-12---:R-:W-:Y:S05]  /*46a0*/  @!P2 BRA `(.L_x_82) ;  /* 0x000000540098a947 */ /* 0x006fea0003800000 */
.L_x_176:
[----:B------:R-:W-:Y:S01]  /*46b0*/  @!P4 R2UR UR8, R2 ;  /* 0x000000000208c2ca */ /* 0x000fe200000e0000 */
[----:B------:R-:W-:Y:S01]  /*46c0*/  VOTEU.ALL UP1, P4 ;  /* 0x0000000000ff7886 */ /* 0x000fe20002020000 */
[----:B------:R-:W-:Y:S01]  /*46d0*/  @!P4 R2UR UR9, R8 ;  /* 0x000000000809c2ca */ /* 0x000fe200000e0000 */
[----:B-1----:R-:W-:Y:S01]  /*46e0*/  @!P4 IMAD.MOV.U32 R0, RZ, RZ, 0x1000 ;  /* 0x00001000ff00c424 */ /* 0x002fe200078e00ff */
[----:B------:R-:W-:Y:S01]  /*46f0*/  UMOV UR10, 0x0 ;  /* 0x00000000000a7882 */ /* 0x000fe20000000000 */
[----:B------:R-:W-:Y:S01]  /*4700*/  UMOV UR11, 0x10000000 ;  /* 0x10000000000b7882 */ /* 0x000fe20000000000 */
[----:B------:R-:W-:Y:S02]  /*4710*/  @!UP1 UIADD3 UR26, UPT, UPT, UR34, 0x40, URZ ;  /* 0x00000040221a9890 */ /* 0x000fe4000fffe0ff */
[----:B------:R-:W-:Y:S01]  /*4720*/  @!UP1 UIADD3 UR24, UPT, UPT, UR7, 0x1200, URZ ;  /* 0x0000120007189890 */ /* 0x000fe2000fffe0ff */
[----:B------:R-:W-:Y:S01]  /*4730*/  VOTEU.ALL UP1, P4 ;  /* 0x0000000000ff7886 */ /* 0x000fe20002020000 */
[----:B------:R-:W-:Y:S01]  /*4740*/  UMOV UR27, UR35 ;  /* 0x00000023001b7c82 */ /* 0x000fe20008000000 */
[----:B------:R-:W-:Y:S02]  /*4750*/  UMOV UR28, UR36 ;  /* 0x00000024001c7c82 */ /* 0x000fe40008000000 */
        /* <DEDUP_REMOVED lines=12> */
.L_x_178:
[----:B------:R-:W2:Y:S01]  /*4820*/  LDC.64 R12, c[0x0][0xb18] ;  /* 0x0002c600ff0c7b82 */ /* 0x000ea20000000a00 */
[----:B------:R-:W-:Y:S01]  /*4830*/  @!P4 R2UR UR8, R2 ;  /* 0x000000000208c2ca */ /* 0x000fe200000e0000 */
[----:B------:R-:W-:Y:S01]  /*4840*/  VOTEU.ALL UP1, P4 ;  /* 0x0000000000ff7886 */ /* 0x000fe20002020000 */
[----:B------:R-:W-:Y:S01]  /*4850*/  @!P4 R2UR UR9, R8 ;  /* 0x000000000809c2ca */ /* 0x000fe200000e0000 */
[----:B-1----:R-:W-:Y:S01]  /*4860*/  @!P4 IMAD.MOV.U32 R0, RZ, RZ, 0x1000 ;  /* 0x00001000ff00c424 */ /* 0x002fe200078e00ff */
[----:B------:R-:W-:Y:S03]  /*4870*/  UMOV UR10, 0x0 ;  /* 0x00000000000a7882 */ /* 0x000fe60000000000 */
[----:B------:R-:W1:Y:S01]  /*4880*/  @!P1 LDC R2, c[0x0][0xb0c] ;  /* 0x0002c300ff029b82 */ /* 0x000e620000000800 */
[----:B------:R-:W-:Y:S01]  /*4890*/  @!UP1 UIADD3 UR18, UPT, UPT, UR34, 0x80, URZ ;  /* 0x0000008022129890 */ /* 0x000fe2000fffe0ff */
[----:B------:R-:W-:Y:S01]  /*48a0*/  @P3 SHF.R.U32.HI R26, RZ, 0x10, R21 ;  /* 0x00000010ff1a3819 */ /* 0x000fe20000011615 */
[----:B------:R-:W-:Y:S01]  /*48b0*/  @!UP1 UIADD3 UR16, UPT, UPT, UR7, 0x2200, URZ ;  /* 0x0000220007109890 */ /* 0x000fe2000fffe0ff */
[----:B------:R-:W-:Y:S01]  /*48c0*/  VIADD R28, R28, 0x1 ;  /* 0x000000011c1c7836 */ /* 0x000fe20000000000 */
[----:B------:R-:W-:Y:S01]  /*48d0*/  VOTEU.ALL UP1, P4 ;  /* 0x0000000000ff7886 */ /* 0x000fe20002020000 */
[----:B------:R-:W-:Y:S01]  /*48e0*/  UMOV UR11, 0x10000000 ;  /* 0x10000000000b7882 */ /* 0x000fe20000000000 */
[----:B------:R-:W-:Y:S01]  /*48f0*/  UMOV UR19, UR35 ;  /* 0x0000002300137c82 */ /* 0x000fe20008000000 */
[----:B------:R-:W-:Y:S01]  /*4900*/  IMAD.U32 R9, RZ, RZ, UR8 ;  /* 0x00000008ff097e24 */ /* 0x000fe2000f8e00ff */
[----:B------:R-:W-:Y:S01]  /*4910*/  UMOV UR20, UR36 ;  /* 0x0000002400147c82 */ /* 0x000fe20008000000 */
[----:B------:R-:W-:Y:S01]  /*4920*/  IMAD.U32 R8, RZ, RZ, UR9 ;  /* 0x00000009ff087e24 */ /* 0x000fe2000f8e00ff */
[----:B------:R-:W-:Y:S02]  /*4930*/  UPRMT UR8, UR37, 0x654, UR17 ;  /* 0x0000065425087896 */ /* 0x000fe40008000011 */
[----:B------:R-:W-:Y:S02]  /*4940*/  @!P4 R2UR UR15, R9 ;  /* 0x00000000090fc2ca */ /* 0x000fe400000e0000 */
[----:B------:R-:W-:Y:S02]  /*4950*/  @!P4 R2UR UR14, R8 ;  /* 0x00000000080ec2ca */ /* 0x000fe400000e0000 */
[----:B------:R-:W3:Y:S11]  /*4960*/  LDC.64 R8, c[0x0][0xb10] ;  /* 0x0002c400ff087b82 */ /* 0x000ef60000000a00 */
[----:B------:R1:W-:Y:S01]  /*4970*/  @!UP1 UTMALDG.3D [UR16], [UR14], desc[UR10] ;  /* 0x00000a100e0095b4 */ /* 0x0003e20008011000 */
[----:B------:R5:W-:Y:S01]  /*4980*/  @!P4 SYNCS.ARRIVE.TRANS64.RED.A0TR RZ, [UR7+0xb0], R0 ;  /* 0x0000b000ffffc9a7 */ /* 0x000be20008300407 */
[C---:B---3--:R-:W-:Y:S01]  /*4990*/  @!P1 IMAD.HI.U32 R8, R11.reuse, R8, RZ ;  /* 0x000000080b089227 */ /* 0x048fe200078e00ff */
[----:B--2---:R-:W-:Y:S02]  /*49a0*/  @!P1 ISETP.NE.AND P0, PT, R12, 0x1, PT ;  /* 0x000000010c00980c */ /* 0x004fe40003f05270 */
[----:B-1----:R-:W-:Y:S01]  /*49b0*/  @!P1 ISETP.NE.AND P2, PT, R2, 0x1, PT ;  /* 0x000000010200980c */ /* 0x002fe20003f45270 */
[----:B------:R-:W-:Y:S01]  /*49c0*/  SYNCS.ARRIVE.TRANS64.RED.A1T0 RZ, [UR8], RZ ;  /* 0x000000ffffff79a7 */ /* 0x000fe20008100408 */
[C---:B------:R-:W-:Y:S01]  /*49d0*/  @!P1 IMAD.HI.U32 R13, R10.reuse, R13, RZ ;  /* 0x0000000d0a0d9227 */ /* 0x040fe200078e00ff */
[----:B------:R-:W-:Y:S04]  /*49e0*/  @!P1 SHF.R.U32.HI R8, RZ, R9, R8 ;  /* 0x00000009ff089219 */ /* 0x000fe80000011608 */
[----:B------:R-:W-:Y:S01]  /*49f0*/  @!P1 SEL R8, R11, R8, !P2 ;  /* 0x000000080b089207 */ /* 0x000fe20005000000 */
[----:B------:R-:W1:Y:S01]  /*4a00*/  SYNCS.PHASECHK.TRANS64.TRYWAIT P5, [UR7+0xd8], R14 ;  /* 0x0000d80eff0075a7 */ /* 0x000e6200080a1107 */
[----:B-----5:R-:W2:Y:S02]  /*4a10*/  @!P1 LDC R0, c[0x0][0xb20] ;  /* 0x0002c800ff009b82 */ /* 0x020ea40000000800 */
[----:B--2---:R-:W-:Y:S04]  /*4a20*/  @!P1 SHF.R.U32.HI R0, RZ, R0, R13 ;  /* 0x00000000ff009219 */ /* 0x004fe8000001160d */
[----:B------:R-:W-:Y:S05]  /*4a30*/  @!P1 SEL R9, R10, R0, !P0 ;  /* 0x000000000a099207 */ /* 0x000fea0004000000 */
[----:B------:R-:W-:Y:S02]  /*4a40*/  @!P1 IMAD.IADD R0, R9, 0x1, -R8 ;  /* 0x0000000109009824 */ /* 0x000fe400078e0a08 */
[----:B------:R-:W-:Y:S02]  /*4a50*/  @!P1 IMAD.IADD R8, R8, 0x1, -R9 ;  /* 0x0000000108089824 */ /* 0x000fe400078e0a09 */
[----:B------:R-:W-:Y:S02]  /*4a60*/  @!P1 IMAD R11, R0, R2, R11 ;  /* 0x00000002000b9224 */ /* 0x000fe400078e020b */
[----:B------:R-:W-:Y:S01]  /*4a70*/  @!P1 IMAD R10, R8, R12, R10 ;  /* 0x0000000c080a9224 */ /* 0x000fe200078e020a */
[----:B-1----:R-:W-:Y:S06]  /*4a80*/  @!P5 BRA `(.L_x_84) ;  /* 0x0000005000d0d947 */ /* 0x002fec0003800000 */
.L_x_180:
[----:B------:R-:W-:Y:S01]  /*4a90*/  @!P4 IADD3 R2, P0, PT, R30, 0x580, RZ ;  /* 0x000005801e02c810 */ /* 0x000fe20007f1e0ff */
[----:B------:R-:W-:Y:S01]  /*4aa0*/  VOTEU.ALL UP1, P4 ;  /* 0x0000000000ff7886 */ /* 0x000fe20002020000 */
[----:B------:R-:W-:Y:S01]  /*4ab0*/  UMOV UR18, 0x0 ;  /* 0x0000000000127882 */ /* 0x000fe20000000000 */
[----:B------:R-:W-:Y:S01]  /*4ac0*/  UMOV UR19, 0x10000000 ;  /* 0x1000000000137882 */ /* 0x000fe20000000000 */
[----:B------:R-:W-:Y:S01]  /*4ad0*/  @!P4 R2UR UR9, R2 ;  /* 0x000000000209c2ca */ /* 0x000fe200000e0000 */
[----:B-1----:R-:W-:Y:S01]  /*4ae0*/  @!P4 IMAD.X R0, RZ, RZ, R31, P0 ;  /* 0x000000ffff00c224 */ /* 0x002fe200000e061f */
[----:B------:R-:W-:Y:S01]  /*4af0*/  @!UP1 UIADD3 UR10, UPT, UPT, UR34, 0xc0, URZ ;  /* 0x000000c0220a9890 */ /* 0x000fe2000fffe0ff */
[----:B------:R-:W-:Y:S01]  /*4b00*/  ISETP.NE.AND P0, PT, R28, 0x2, PT ;  /* 0x000000021c00780c */ /* 0x000fe20003f05270 */
[----:B------:R-:W-:Y:S01]  /*4b10*/  UMOV UR11, UR35 ;  /* 0x00000023000b7c82 */ /* 0x000fe20008000000 */
[----:B------:R-:W-:Y:S01]  /*4b20*/  UMOV UR12, UR36 ;  /* 0x00000024000c7c82 */ /* 0x000fe20008000000 */
[----:B------:R-:W-:Y:S01]  /*4b30*/  @!P4 R2UR UR8, R0 ;  /* 0x000000000008c2ca */ /* 0x000fe200000e0000 */
[----:B------:R-:W-:Y:S01]  /*4b40*/  IMAD.IADD R14, R10, 0x1, R94 ;  /* 0x000000010a0e7824 */ /* 0x000fe200078e025e */
[----:B------:R-:W-:Y:S01]  /*4b50*/  @P3 R2UR UR36, R26 ;  /* 0x000000001a2432ca */ /* 0x000fe200000e0000 */
[----:B------:R-:W-:Y:S01]  /*4b60*/  IMAD.IADD R15, R11, 0x1, R95 ;  /* 0x000000010b0f7824 */ /* 0x000fe200078e025f */
[----:B------:R-:W-:Y:S02]  /*4b70*/  SEL R0, RZ, 0x1, P0 ;  /* 0x00000001ff007807 */ /* 0x000fe40000000000 */
[----:B------:R-:W-:Y:S01]  /*4b80*/  LOP3.LUT R29, R29, 0x1, RZ, 0x3c, !PT ;  /* 0x000000011d1d7812 */ /* 0x000fe200078e3cff */
[----:B------:R-:W-:Y:S01]  /*4b90*/  IMAD.U32 R8, RZ, RZ, UR9 ;  /* 0x00000009ff087e24 */ /* 0x000fe2000f8e00ff */
[----:B------:R-:W-:Y:S01]  /*4ba0*/  @!UP1 UIADD3 UR9, UPT, UPT, UR7, 0xb8, URZ ;  /* 0x000000b807099890 */ /* 0x000fe2000fffe0ff */
[----:B------:R-:W-:Y:S02]  /*4bb0*/  LOP3.LUT R27, R27, R0, RZ, 0x3c, !PT ;  /* 0x000000001b1b7212 */ /* 0x000fe400078e3cff */
[----:B------:R-:W-:Y:S02]  /*4bc0*/  SEL R28, R28, RZ, P0 ;  /* 0x000000ff1c1c7207 */ /* 0x000fe40000000000 */
[----:B------:R-:W-:Y:S01]  /*4bd0*/  IMAD.U32 R9, RZ, RZ, UR8 ;  /* 0x00000008ff097e24 */ /* 0x000fe2000f8e00ff */
[----:B------:R-:W-:Y:S01]  /*4be0*/  @!P4 R2UR UR14, R8 ;  /* 0x00000000080ec2ca */ /* 0x000fe200000e0000 */
[----:B------:R-:W-:Y:S01]  /*4bf0*/  @!UP1 UIADD3 UR8, UPT, UPT, UR7, 0x3200, URZ ;  /* 0x0000320007089890 */ /* 0x000fe2000fffe0ff */
[----:B------:R-:W-:Y:S02]  /*4c00*/  VOTEU.ALL UP1, P4 ;  /* 0x0000000000ff7886 */ /* 0x000fe40002020000 */
[----:B------:R-:W-:Y:S11]  /*4c10*/  @!P4 R2UR UR15, R9 ;  /* 0x00000000090fc2ca */ /* 0x000ff600000e0000 */
[----:B------:R-:W-:Y:S02]  /*4c20*/  @!UPT UIADD3 URZ, UPT, UPT, URZ, URZ, URZ ;  /* 0x000000fffffff290 */ /* 0x000fe4000fffe0ff */
[----:B------:R2:W-:Y:S01]  /*4c30*/  @!UP1 UTMALDG.3D [UR8], [UR14], desc[UR18] ;  /* 0x000012080e0095b4 */ /* 0x0005e20008011000 */
[----:B------:R2:W-:Y:S01]  /*4c40*/  @!P4 SYNCS.ARRIVE.TRANS64.RED.A0TR RZ, [UR7+0xb8], R25 ;  /* 0x0000b819ffffc9a7 */ /* 0x0005e20008300407 */
[----:B------:R-:W-:Y:S01]  /*4c50*/  UPLOP3.LUT UP1, UPT, UPT, UPT, UPT, 0x80, 0x8 ;  /* 0x000000000008789c */ /* 0x000fe20003f2f070 */
[----:B------:R-:W-:Y:S01]  /*4c60*/  SYNCS.ARRIVE.TRANS64.RED.A1T0 RZ, [UR13], RZ ;  /* 0x000000ffffff79a7 */ /* 0x000fe2000810040d */
[----:B------:R-:W-:Y:S09]  /*4c70*/  @P3 BRA `(.L_x_85) ;  /* 0xfffffff000a03947 */ /* 0x000ff2000383ffff */
[----:B------:R-:W-:-:S04]  /*4c80*/  SHF.L.U32 R2, R29, 0x1f, RZ ;  /* 0x0000001f1d027819 */ /* 0x000fc800000006ff */
[----:B------:R-:W1:Y:S02]  /*4c90*/  SYNCS.PHASECHK.TRANS64.TRYWAIT P0, [UR7+0xc0], R2 ;  /* 0x0000c002ff0075a7 */ /* 0x000e640008001107 */
[----:B-1----:R-:W-:Y:S05]  /*4ca0*/  @!P0 BRA `(.L_x_86) ;  /* 0x0000005000608947 */ /* 0x002fea0003800000 */
.L_x_182:
[----:B------:R-:W3:Y:S02]  /*4cb0*/  SYNCS.PHASECHK.TRANS64.TRYWAIT P0, [UR7+0xc8], R2 ;  /* 0x0000c802ff0075a7 */ /* 0x000ee40008001107 */
[----:B---3--:R-:W-:Y:S05]  /*4cc0*/  @!P0 BRA `(.L_x_87) ;  /* 0x0000005000708947 */ /* 0x008fea0003800000 */
.L_x_184:
[----:B------:R-:W3:Y:S02]  /*4cd0*/  SYNCS.PHASECHK.TRANS64.TRYWAIT P0, [UR7+0xd0], R2 ;  /* 0x0000d002ff0075a7 */ /* 0x000ee40008001107 */
[----:B---3--:R-:W-:Y:S05]  /*4ce0*/  @!P0 BRA `(.L_x_88) ;  /* 0x0000005000808947 */ /* 0x008fea0003800000 */
.L_x_186:
[----:B-1----:R-:W-:-:S07]  /*4cf0*/  MOV R0, UR7 ;  /* 0x0000000700007c02 */ /* 0x002fce0008000f00 */
.L_x_89:
[----:B-1----:R-:W-:-:S04]  /*4d00*/  SHF.L.U32 R2, R29, 0x1f, RZ ;  /* 0x0000001f1d027819 */ /* 0x002fc800000006ff */
[----:B------:R1:W3:Y:S03]  /*4d10*/  SYNCS.PHASECHK.TRANS64.TRYWAIT P0, [R0+URZ+0xd8], R2 ;  /* 0x0000d802000075a7 */ /* 0x0002e600080011ff */
[----:B---3--:R-:W-:Y:S05]  /*4d20*/  @!P0 NANOSLEEP.SYNCS 0x989680 ;  /* 0x009896800000895d */ /* 0x008fea0003900000 */
[----:B------:R-:W3:Y:S02]  /*4d30*/  @!P0 SYNCS.PHASECHK.TRANS64 P0, [R0+URZ+0xd8], R2 ;  /* 0x0000d802000085a7 */ /* 0x000ee400080010ff */
[----:B--23--:R-:W-:Y:S05]  /*4d40*/  @P0 EXIT ;  /* 0x000000000000094d */ /* 0x00cfea0003800000 */
[----:B------:R-:W-:Y:S05]  /*4d50*/  BRA `(.L_x_89) ;  /* 0xfffffffc00e87947 */ /* 0x000fea000383ffff */
.L_x_74:
[----:B------:R-:W-:-:S06]  /*4d60*/  UISETP.GE.AND UP1, UPT, UR8, 0x4, UPT ;  /* 0x000000040800788c */ /* 0x000fcc000bf26270 */
[----:B------:R-:W-:-:S13]  /*4d70*/  PLOP3.LUT P0, PT, PT, PT, UP1, 0x80, 0x8 ;  /* 0x000000000008781c */ /* 0x000fda0003f0f018 */
[----:B------:R-:W-:Y:S05]  /*4d80*/  @!P0 EXIT ;  /* 0x000000000000894d */ /* 0x000fea0003800000 */
[----:B------:R-:W-:Y:S01]  /*4d90*/  BAR.SYNC.DEFER_BLOCKING 0x6, 0xa0 ;  /* 0x0182800000007b1d */ /* 0x000fe20000010000 */
[C---:B------:R-:W-:Y:S01]  /*4da0*/  IMAD.SHL.U32 R3, R108.reuse, 0x40, RZ ;  /* 0x000000406c037824 */ /* 0x040fe200078e00ff */
[C---:B------:R-:W-:Y:S01]  /*4db0*/  LOP3.LUT R110, R108.reuse, 0x60, RZ, 0xc0, !PT ;  /* 0x000000606c6e7812 */ /* 0x040fe200078ec0ff */
[C---:B------:R-:W-:Y:S01]  /*4dc0*/  IMAD.SHL.U32 R100, R108.reuse, 0x20, RZ ;  /* 0x000000206c647824 */ /* 0x040fe200078e00ff */
[----:B------:R-:W-:Y:S01]  /*4dd0*/  CS2R R106, SRZ ;  /* 0x00000000006a7805 */ /* 0x000fe2000001ff00 */
[C---:B------:R-:W-:Y:S01]  /*4de0*/  IMAD.SHL.U32 R4, R108.reuse, 0x2, RZ ;  /* 0x000000026c047824 */ /* 0x040fe200078e00ff */
[----:B------:R-:W-:Y:S02]  /*4df0*/  UMOV UR49, 0x400 ;  /* 0x0000040000317882 */ /* 0x000fe40000000000 */
[----:B------:R-:W1:Y:S01]  /*4e00*/  LDC R99, c[0x0][0x370] ;  /* 0x0000dc00ff637b82 */ /* 0x000e620000000800 */
[----:B------:R-:W-:Y:S01]  /*4e10*/  ULEA UR49, UR37, UR49, 0x18 ;  /* 0x0000003125317291 */ /* 0x000fe2000f8ec0ff */
[----:B------:R-:W-:Y:S01]  /*4e20*/  LOP3.LUT R2, R3, 0x180, RZ, 0xc0, !PT ;  /* 0x0000018003027812 */ /* 0x000fe200078ec0ff */
[----:B------:R-:W-:Y:S01]  /*4e30*/  IMAD.U32 R46, R108, 0x10000, RZ ;  /* 0x000100006c2e7824 */ /* 0x000fe200078e00ff */
[----:B------:R-:W-:Y:S01]  /*4e40*/  LOP3.LUT R100, R100, 0xc00, RZ, 0xc0, !PT ;  /* 0x00000c0064647812 */ /* 0x000fe200078ec0ff */
[----:B------:R-:W-:Y:S01]  /*4e50*/  UIADD3 UR4, UPT, UPT, UR49, 0x4200, URZ ;  /* 0x0000420031047890 */ /* 0x000fe2000fffe0ff */
[----:B------:R-:W-:Y:S01]  /*4e60*/  LOP3.LUT R4, R2, 0x20, R4, 0xf8, !PT ;  /* 0x0000002002047812 */ /* 0x000fe200078ef804 */
[----:B------:R-:W-:Y:S01]  /*4e70*/  IMAD.SHL.U32 R2, R108, 0x8, RZ ;  /* 0x000000086c027824 */ /* 0x000fe200078e00ff */
[----:B------:R-:W2:Y:S01]  /*4e80*/  LDC R42, c[0x0][0xb0c] ;  /* 0x0002c300ff2a7b82 */ /* 0x000ea20000000800 */
[----:B------:R-:W-:Y:S01]  /*4e90*/  LOP3.LUT R100, R100, 0x40, R3, 0xf8, !PT ;  /* 0x0000004064647812 */ /* 0x000fe200078ef803 */
[----:B------:R-:W-:Y:S01]  /*4ea0*/  IMAD.MOV.U32 R45, RZ, RZ, RZ ;  /* 0x000000ffff2d7224 */ /* 0x000fe200078e00ff */
[----:B------:R-:W-:Y:S01]  /*4eb0*/  LOP3.LUT R46, R46, 0x600000, RZ, 0xc0, !PT ;  /* 0x006000002e2e7812 */ /* 0x000fe200078ec0ff */
[----:B------:R-:W-:Y:S01]  /*4ec0*/  IMAD.MOV.U32 R112, RZ, RZ, RZ ;  /* 0x000000ffff707224 */ /* 0x000fe200078e00ff */
[----:B------:R-:W-:-:S02]  /*4ed0*/  LOP3.LUT R108, R108, 0x2, RZ, 0xc0, !PT ;  /* 0x000000026c6c7812 */ /* 0x000fc400078ec0ff */
[----:B------:R-:W-:Y:S02]  /*4ee0*/  CS2R R104, SRZ ;  /* 0x0000000000687805 */ /* 0x000fe4000001ff00 */
[----:B------:R-:W-:Y:S01]  /*4ef0*/  LOP3.LUT R2, R4, 0x30, R2, 0x78, !PT ;  /* 0x0000003004027812 */ /* 0x000fe200078e7802 */
[----:B------:R-:W4:Y:S01]  /*4f00*/  LDC R97, c[0x0][0xb20] ;  /* 0x0002c800ff617b82 */ /* 0x000f220000000800 */
[----:B------:R-:W3:Y:S01]  /*4f10*/  LDS R0, [UR49+0x1a0] ;  /* 0x0001a031ff007984 */ /* 0x000ee20008000800 */
[----:B------:R-:W-:Y:S01]  /*4f20*/  LOP3.LUT R100, R100, 0x200, R3, 0xf8, !PT ;  /* 0x0000020064647812 */ /* 0x000fe200078ef803 */
[----:B------:R-:W-:Y:S01]  /*4f30*/  IMAD.MOV R102, RZ, RZ, -R108 ;  /* 0x000000ffff667224 */ /* 0x000fe200078e0a6c */
[----:B------:R-:W1:Y:S01]  /*4f40*/  LDCU.64 UR52, c[0x0][0x348] ;  /* 0x00006900ff3477ac */ /* 0x000e620008000a00 */
[----:B------:R-:W-:Y:S01]  /*4f50*/  IMAD.U32 R109, RZ, RZ, UR4 ;  /* 0x00000004ff6d7e24 */ /* 0x000fe2000f8e00ff */
[----:B------:R-:W-:Y:S02]  /*4f60*/  LOP3.LUT R100, R100, R2, RZ, 0xfc, !PT ;  /* 0x0000000264647212 */ /* 0x000fe400078efcff */
[----:B------:R-:W1:Y:S01]  /*4f70*/  LDC R41, c[0x0][0xb30] ;  /* 0x0002cc00ff297b82 */ /* 0x000e620000000800 */
[----:B------:R-:W1:Y:S01]  /*4f80*/  LDCU.64 UR38, c[0x0][0x888] ;  /* 0x00011100ff2677ac */ /* 0x000e620008000a00 */
[----:B------:R-:W1:Y:S06]  /*4f90*/  LDCU.64 UR44, c[0x0][0x890] ;  /* 0x00011200ff2c77ac */ /* 0x000e6c0008000a00 */
[----:B------:R-:W1:Y:S01]  /*4fa0*/  LDC.64 R92, c[0x0][0xb10] ;  /* 0x0002c400ff5c7b82 */ /* 0x000e620000000a00 */
[----:B------:R-:W-:-:S07]  /*4fb0*/  UIADD3 UR48, UPT, UPT, UR49, 0x200, URZ ;  /* 0x0000020031307890 */ /* 0x000fce000fffe0ff */
[----:B------:R-:W1:Y:S08]  /*4fc0*/  LDC.64 R38, c[0x0][0xb18] ;  /* 0x0002c600ff267b82 */ /* 0x000e700000000a00 */
[----:B------:R-:W1:Y:S08]  /*4fd0*/  LDC.64 R36, c[0x0][0xb28] ;  /* 0x0002ca00ff247b82 */ /* 0x000e700000000a00 */
[----:B------:R-:W1:Y:S01]  /*4fe0*/  LDC.64 R90, c[0x0][0x8b0] ;  /* 0x00022c00ff5a7b82 */ /* 0x000e620000000a00 */
[----:B---3--:R-:W-:-:S07]  /*4ff0*/  IMAD.IADD R46, R0, 0x1, R46 ;  /* 0x00000001002e7824 */ /* 0x008fce00078e022e */
[----:B------:R-:W3:Y:S08]  /*5000*/  LDC.64 R88, c[0x0][0x8a8] ;  /* 0x00022a00ff587b82 */ /* 0x000ef00000000a00 */
[----:B--2-4-:R-:W1:Y:S02]  /*5010*/  LDC R98, c[0x0][0x374] ;  /* 0x0000dd00ff627b82 */ /* 0x014e640000000800 */
.L_x_131:
[----:B------:R-:W-:Y:S02]  /*5020*/  LEA R0, R112, UR49, 0x3 ;  /* 0x0000003170007c11 */ /* 0x000fe4000f8e18ff */
[----:B------:R-:W-:Y:S02]  /*5030*/  SHF.L.U32 R2, R106, 0x1f, RZ ;  /* 0x0000001f6a027819 */ /* 0x000fe400000006ff */
[----:B------:R-:W-:Y:S02]  /*5040*/  LEA R16, R112, UR49, 0x4 ;  /* 0x0000003170107c11 */ /* 0x000fe4000f8e20ff */
[----:B------:R-:W2:Y:S02]  /*5050*/  SYNCS.PHASECHK.TRANS64.TRYWAIT P0, [R0+URZ+0xf0], R2 ;  /* 0x0000f002000075a7 */ /* 0x000ea400080011ff */
[----:B-12---:R-:W-:Y:S05]  /*5060*/  @!P0 BRA `(.L_x_90) ;  /* 0x0000004c00b88947 */ /* 0x006fea0003800000 */
.L_x_187:
[----:B------:R-:W4:Y:S01]  /*5070*/  LDC.64 R10, c[0x0][0xb10] ;  /* 0x0002c400ff0a7b82 */ /* 0x000f220000000a00 */
[----:B------:R-:W3:Y:S01]  /*5080*/  LDS.128 R16, [R16+0x180] ;  /* 0x0001800010107984 */ /* 0x000ee20000000c00 */
[----:B-1----:R-:W-:Y:S01]  /*5090*/  ISETP.NE.AND P1, PT, R41, 0x1, PT ;  /* 0x000000012900780c */ /* 0x002fe20003f25270 */
[----:B--2---:R-:W-:Y:S01]  /*50a0*/  VIADD R0, R0, 0x100 ;  /* 0x0000010000007836 */ /* 0x004fe20000000000 */
[----:B------:R-:W-:Y:S04]  /*50b0*/  ISETP.GE.AND P0, PT, R40, 0x1, PT ;  /* 0x000000012800780c */ /* 0x000fe80003f06270 */
[----:B------:R-:W1:Y:S01]  /*50c0*/  LDC.64 R8, c[0x0][0xb18] ;  /* 0x0002c600ff087b82 */ /* 0x000e620000000a00 */
[----:B------:R-:W-:Y:S01]  /*50d0*/  PRMT R0, RZ, 0x654, R0 ;  /* 0x00000654ff007816 */ /* 0x000fe20000000000 */
[----:B------:R-:W-:Y:S01]  /*50e0*/  @!PT LDS RZ, [RZ] ;  /* 0x00000000fffff984 */ /* 0x000fe20000000800 */
[----:B------:R-:W-:Y:S01]  /*50f0*/  @!PT LDS RZ, [RZ] ;  /* 0x00000000fffff984 */ /* 0x000fe20000000800 */
[----:B------:R-:W-:Y:S01]  /*5100*/  @!PT LDS RZ, [RZ] ;  /* 0x00000000fffff984 */ /* 0x000fe20000000800 */
[----:B------:R-:W-:Y:S01]  /*5110*/  @!PT LDS RZ, [RZ] ;  /* 0x00000000fffff984 */ /* 0x000fe20000000800 */
[----:B------:R2:W-:Y:S06]  /*5120*/  MEMBAR.ALL.CTA ;  /* 0x0000000000007992 */ /* 0x0005ec0000008000 */
[----:B--2---:R-:W2:Y:S01]  /*5130*/  FENCE.VIEW.ASYNC.S ;  /* 0x00000000000073c6 */ /* 0x004ea20000000000 */
[----:B------:R-:W1:Y:S08]  /*5140*/  @!P1 LDC R12, c[0x0][0xb20] ;  /* 0x0002c800ff0c9b82 */ /* 0x000e700000000800 */
[----:B------:R-:W1:Y:S01]  /*5150*/  @!P1 LDC R7, c[0x0][0xb0c] ;  /* 0x0002c300ff079b82 */ /* 0x000e620000000800 */
[----:B--2---:R2:W-:Y:S01]  /*5160*/  SYNCS.ARRIVE.TRANS64.RED.A1T0 RZ, [R0+URZ], RZ ;  /* 0x000000ff00ff79a7 */ /* 0x0045e200081004ff */
[----:B---3--:R-:W-:Y:S04]  /*5170*/  LOP3.LUT P4, RZ, R18, 0x1, RZ, 0xc0, !PT ;  /* 0x0000000112ff7812 */ /* 0x008fe8000788c0ff */
[----:B------:R-:W-:Y:S09]  /*5180*/  P2R R111, PR, RZ, 0x10 ;  /* 0x00000010ff6f7803 */ /* 0x000ff20000000000 */
[----:B------:R-:W-:Y:S02]  /*5190*/  @P4 MOV R44, R16 ;  /* 0x00000010002c4202 */ /* 0x000fe40000000f00 */
[----:B------:R-:W-:Y:S01]  /*51a0*/  @P4 LOP3.LUT R43, R17, 0xffff, RZ, 0xc0, !PT ;  /* 0x0000ffff112b4812 */ /* 0x000fe200078ec0ff */
[----:B--2-4-:R-:W-:Y:S06]  /*51b0*/  @!P0 BRA `(.L_x_91) ;  /* 0x0000000000a48947 */ /* 0x014fec0003800000 */
[----:B------:R-:W-:Y:S01]  /*51c0*/  IMAD.HI.U32 R0, R98, R39, RZ ;  /* 0x0000002762007227 */ /* 0x000fe200078e00ff */
[----:B------:R-:W-:Y:S02]  /*51d0*/  ISETP.NE.AND P0, PT, R38, 0x1, PT ;  /* 0x000000012600780c */ /* 0x000fe40003f05270 */
[----:B------:R-:W-:Y:S01]  /*51e0*/  ISETP.NE.AND P2, PT, R40, 0x1, PT ;  /* 0x000000012800780c */ /* 0x000fe20003f45270 */
[----:B------:R-:W-:Y:S01]  /*51f0*/  IMAD.HI.U32 R4, R99, R92, RZ ;  /* 0x0000005c63047227 */ /* 0x000fe200078e00ff */
[----:B------:R-:W-:Y:S02]  /*5200*/  SHF.R.U32.HI R0, RZ, R97, R0 ;  /* 0x00000061ff007219 */ /* 0x000fe40000011600 */
[----:B------:R-:W-:Y:S01]  /*5210*/  ISETP.NE.AND P3, PT, R42, 0x1, PT ;  /* 0x000000012a00780c */ /* 0x000fe20003f65270 */
[----:B------:R-:W-:Y:S01]  /*5220*/  IMAD.HI.U32 R6, R43, R39, RZ ;  /* 0x000000272b067227 */ /* 0x000fe200078e00ff */
[-C--:B------:R-:W-:Y:S02]  /*5230*/  SHF.R.U32.HI R4, RZ, R93.reuse, R4 ;  /* 0x0000005dff047219 */ /* 0x080fe40000011604 */
[----:B------:R-:W-:Y:S01]  /*5240*/  SEL R0, R98, R0, !P0 ;  /* 0x0000000062007207 */ /* 0x000fe20004000000 */
[----:B------:R-:W-:Y:S01]  /*5250*/  IMAD.HI.U32 R5, R44, R92, RZ ;  /* 0x0000005c2c057227 */ /* 0x000fe200078e00ff */
[----:B------:R-:W-:Y:S03]  /*5260*/  SEL R4, R99, R4, !P3 ;  /* 0x0000000463047207 */ /* 0x000fe60005800000 */
[-C--:B------:R-:W-:Y:S01]  /*5270*/  IMAD.HI.U32 R3, R0, R36.reuse, RZ ;  /* 0x0000002400037227 */ /* 0x080fe200078e00ff */
[----:B------:R-:W-:Y:S03]  /*5280*/  SHF.R.U32.HI R5, RZ, R93, R5 ;  /* 0x0000005dff057219 */ /* 0x000fe60000011605 */
[----:B------:R-:W-:Y:S01]  /*5290*/  IMAD.HI.U32 R2, R4, R36, RZ ;  /* 0x0000002404027227 */ /* 0x000fe200078e00ff */
[----:B------:R-:W-:Y:S02]  /*52a0*/  @P2 SHF.R.U32.HI R0, RZ, R37, R3 ;  /* 0x00000025ff002219 */ /* 0x000fe40000011603 */
[----:B------:R-:W-:Y:S02]  /*52b0*/  SHF.R.U32.HI R3, RZ, R97, R6 ;  /* 0x00000061ff037219 */ /* 0x000fe40000011606 */
[----:B------:R-:W-:Y:S01]  /*52c0*/  @P2 SHF.R.U32.HI R4, RZ, R37, R2 ;  /* 0x00000025ff042219 */ /* 0x000fe20000011602 */
[----:B------:R-:W-:Y:S01]  /*52d0*/  IMAD R0, R40, R0, RZ ;  /* 0x0000000028007224 */ /* 0x000fe200078e02ff */
[----:B------:R-:W-:Y:S02]  /*52e0*/  SEL R3, R43, R3, !P0 ;  /* 0x000000032b037207 */ /* 0x000fe40004000000 */
[----:B------:R-:W-:Y:S01]  /*52f0*/  SEL R2, R44, R5, !P3 ;  /* 0x000000052c027207 */ /* 0x000fe20005800000 */
[----:B------:R-:W-:Y:S01]  /*5300*/  IMAD R5, R40, R4, RZ ;  /* 0x0000000428057224 */ /* 0x000fe200078e02ff */
[C---:B------:R-:W-:Y:S01]  /*5310*/  ISETP.GE.AND P0, PT, R3.reuse, R0, PT ;  /* 0x000000000300720c */ /* 0x040fe20003f06270 */
[C---:B------:R-:W-:Y:S03]  /*5320*/  IMAD.HI.U32 R0, R3.reuse, R36, RZ ;  /* 0x0000002403007227 */ /* 0x040fe600078e00ff */
[C---:B------:R-:W-:Y:S02]  /*5330*/  ISETP.GE.OR P0, PT, R2.reuse, R5, P0 ;  /* 0x000000050200720c */ /* 0x040fe40000706670 */
[----:B------:R-:W-:Y:S04]  /*5340*/  SHF.R.U32.HI R0, RZ, R37, R0 ;  /* 0x00000025ff007219 */ /* 0x000fe80000011600 */
[C---:B------:R-:W-:Y:S05]  /*5350*/  SEL R6, R3.reuse, R0, !P2 ;  /* 0x0000000003067207 */ /* 0x040fea0005000000 */
        /* <DEDUP_REMOVED lines=14> */
[----:B------:R-:W-:Y:S07]  /*5440*/  IMAD R43, R3, R38, R43 ;  /* 0x00000026032b7224 */ /* 0x000fee00078e022b */
.L_x_91:
[----:B-1----:R-:W-:Y:S01]  /*5450*/  @!P1 ISETP.NE.AND P0, PT, R8, 0x1, PT ;  /* 0x000000010800980c */ /* 0x002fe20003f05270 */
[----:B------:R-:W-:Y:S01]  /*5460*/  @!P1 IMAD.HI.U32 R0, R44, R10, RZ ;  /* 0x0000000a2c009227 */ /* 0x000fe200078e00ff */
[----:B------:R-:W-:Y:S01]  /*5470*/  @!P1 ISETP.NE.AND P2, PT, R7, 0x1, PT ;  /* 0x000000010700980c */ /* 0x000fe20003f45270 */
[----:B------:R-:W-:Y:S01]  /*5480*/  ULOP3.LUT UP0, URZ, UR48, 0x1b0, URZ, 0xc0, !UPT ;  /* 0x000001b030ff7892 */ /* 0x000fe2000f80c0ff */
[----:B------:R-:W-:Y:S01]  /*5490*/  R2UR UR42, R15 ;  /* 0x000000000f2a72ca */ /* 0x000fe200000e0000 */
[C---:B------:R-:W-:Y:S01]  /*54a0*/  @!P1 IMAD.HI.U32 R2, R43.reuse, R9, RZ ;  /* 0x000000092b029227 */ /* 0x040fe200078e00ff */
[----:B------:R-:W-:Y:S02]  /*54b0*/  @!P1 SHF.R.U32.HI R0, RZ, R11, R0 ;  /* 0x0000000bff009219 */ /* 0x000fe40000011600 */
[----:B------:R-:W-:Y:S01]  /*54c0*/  R2UR UR41, R14 ;  /* 0x000000000e2972ca */ /* 0x000fe200000e0000 */
[----:B------:R-:W-:Y:S01]  /*54d0*/  VIADD R112, R112, 0x1 ;  /* 0x0000000170707836 */ /* 0x000fe20000000000 */
[----:B------:R-:W-:Y:S02]  /*54e0*/  @!P1 SHF.R.U32.HI R2, RZ, R12, R2 ;  /* 0x0000000cff029219 */ /* 0x000fe40000011602 */
[----:B------:R-:W-:Y:S02]  /*54f0*/  @!P1 SEL R3, R44, R0, !P2 ;  /* 0x000000002c039207 */ /* 0x000fe40005000000 */
[----:B------:R-:W-:Y:S02]  /*5500*/  @!P1 SEL R2, R43, R2, !P0 ;  /* 0x000000022b029207 */ /* 0x000fe40004000000 */
[----:B------:R-:W-:Y:S01]  /*5510*/  @P4 SHF.R.U32.HI R103, RZ, 0x10, R17 ;  /* 0x00000010ff674819 */ /* 0x000fe20000011611 */
[----:B------:R-:W-:Y:S02]  /*5520*/  USHF.L.U32 UR42, UR42, 0x6, URZ ;  /* 0x000000062a2a7899 */ /* 0x000fe400080006ff */
[----:B------:R-:W-:Y:S02]  /*5530*/  @!P1 IMAD.IADD R0, R2, 0x1, -R3 ;  /* 0x0000000102009824 */ /* 0x000fe400078e0a03 */
[----:B------:R-:W-:Y:S01]  /*5540*/  @!P1 IMAD.IADD R2, R3, 0x1, -R2 ;  /* 0x0000000103029824 */ /* 0x000fe200078e0a02 */
[----:B------:R-:W-:Y:S01]  /*5550*/  USHF.L.U32 UR41, UR41, 0x8, URZ ;  /* 0x0000000829297899 */ /* 0x000fe200080006ff */
[----:B------:R-:W-:Y:S02]  /*5560*/  @!P1 IMAD R44, R0, R7, R44 ;  /* 0x00000007002c9224 */ /* 0x000fe400078e022c */
[----:B------:R-:W-:Y:S01]  /*5570*/  @!P1 IMAD R43, R2, R8, R43 ;  /* 0x00000008022b9224 */ /* 0x000fe200078e022b */
[----:B------:R-:W-:Y:S08]  /*5580*/  BRA.U !UP0, `(.L_x_92) ;  /* 0x0000000108407547 */ /* 0x000ff0000b800000 */
[----:B------:R-:W1:Y:S01]  /*5590*/  LDCU.64 UR8, c[0x4][0x88] ;  /* 0x01001100ff0877ac */ /* 0x000e620008000a00 */
[----:B------:R-:W-:Y:S01]  /*55a0*/  MOV R3, 0x0 ;  /* 0x0000000000037802 */ /* 0x000fe20000000f00 */
[----:B------:R-:W-:Y:S02]  /*55b0*/  HFMA2 R12, -RZ, RZ, 0, 5.9604644775390625e-08 ;  /* 0x00000001ff0c7431 */ /* 0x000fe400000001ff */
[----:B------:R-:W-:Y:S02]  /*55c0*/  IMAD.MOV.U32 R8, RZ, RZ, 0x70 ;  /* 0x00000070ff087424 */ /* 0x000fe400078e00ff */
[----:B------:R-:W-:Y:S01]  /*55d0*/  IMAD.MOV.U32 R13, RZ, RZ, RZ ;  /* 0x000000ffff0d7224 */ /* 0x000fe200078e00ff */
[----:B------:R-:W2:Y:S01]  /*55e0*/  LDCU.64 UR6, c[0x4][0x90] ;  /* 0x01001200ff0677ac */ /* 0x000ea20008000a00 */
[----:B------:R-:W3:Y:S01]  /*55f0*/  LDC.64 R2, c[0x4][R3] ;  /* 0x0100000003027b82 */ /* 0x000ee20000000a00 */
[----:B------:R-:W4:Y:S01]  /*5600*/  LDCU.64 UR4, c[0x4][0x8] ;  /* 0x01000100ff0477ac */ /* 0x000f220008000a00 */
[----:B-1----:R-:W-:Y:S01]  /*5610*/  MOV R5, UR9 ;  /* 0x0000000900057c02 */ /* 0x002fe20008000f00 */
[----:B------:R-:W-:Y:S01]  /*5620*/  IMAD.U32 R4, RZ, RZ, UR8 ;  /* 0x00000008ff047e24 */ /* 0x000fe2000f8e00ff */
[----:B--2---:R-:W-:Y:S01]  /*5630*/  MOV R7, UR7 ;  /* 0x0000000700077c02 */ /* 0x004fe20008000f00 */
[----:B------:R-:W-:Y:S01]  /*5640*/  IMAD.U32 R6, RZ, RZ, UR6 ;  /* 0x00000006ff067e24 */ /* 0x000fe2000f8e00ff */
[----:B----4-:R-:W-:Y:S01]  /*5650*/  MOV R11, UR5 ;  /* 0x00000005000b7c02 */ /* 0x010fe20008000f00 */
[----:B------:R-:W-:Y:S02]  /*5660*/  IMAD.U32 R10, RZ, RZ, UR4 ;  /* 0x00000004ff0a7e24 */ /* 0x000fe4000f8e00ff */
[----:B------:R-:W-:Y:S07]  /*5670*/  LEPC R20, `(.L_x_92) ;  /* 0x000000001014794e */ /* 0x000fee0000000000 */
[----:B---3-5:R-:W-:Y:S05]  /*5680*/  CALL.ABS.NOINC R2 ;  /* 0x0000000002007343 */ /* 0x028fea0003c00000 */
.L_x_92:
[----:B------:R-:W-:Y:S01]  /*5690*/  LOP3.LUT P0, RZ, R109, 0x1b0, RZ, 0xc0, !PT ;  /* 0x000001b06dff7812 */ /* 0x000fe2000780c0ff */
[----:B------:R-:W-:Y:S11]  /*56a0*/  BSSY.RECONVERGENT B6, `(.L_x_93) ;  /* 0x0000013000067945 */ /* 0x000ff60003800200 */
[----:B------:R-:W-:Y:S01]  /*56b0*/  @!UPT UIADD3 URZ, UPT, UPT, URZ, URZ, URZ ;  /* 0x000000fffffff290 */ /* 0x000fe2000fffe0ff */
[----:B------:R-:W-:Y:S05]  /*56c0*/  @!P0 BRA `(.L_x_94) ;  /* 0x0000000000408947 */ /* 0x000fea0003800000 */
        /* <DEDUP_REMOVED lines=16> */
.L_x_94:
[----:B------:R-:W-:Y:S05]  /*57d0*/  BSYNC.RECONVERGENT B6 ;  /* 0x0000000000067941 */ /* 0x000fea0003800200 */
.L_x_93:
[----:B------:R-:W-:Y:S01]  /*57e0*/  ISETP.NE.U32.AND P4, PT, R90, RZ, PT ;  /* 0x000000ff5a00720c */ /* 0x000fe20003f85070 */
[----:B------:R-:W-:Y:S01]  /*57f0*/  UISETP.NE.AND UP2, UPT, UR50, URZ, UPT ;  /* 0x000000ff3200728c */ /* 0x000fe2000bf45270 */
[----:B------:R-:W-:Y:S01]  /*5800*/  ISETP.NE.U32.AND P2, PT, RZ, UR38, PT ;  /* 0x00000026ff007c0c */ /* 0x000fe2000bf45070 */
[----:B------:R-:W-:Y:S01]  /*5810*/  UISETP.NE.U32.AND UP1, UPT, UR44, URZ, UPT ;  /* 0x000000ff2c00728c */ /* 0x000fe2000bf25070 */
[----:B------:R-:W-:Y:S01]  /*5820*/  ISETP.NE.AND.EX P4, PT, R91, RZ, PT, P4 ;  /* 0x000000ff5b00720c */ /* 0x000fe20003f85340 */
[----:B------:R-:W-:Y:S01]  /*5830*/  UPLOP3.LUT UP0, UPT, UPT, UPT, UPT, 0x40, 0x4 ;  /* 0x000000000004789c */ /* 0x000fe20003f0e870 */
[----:B------:R-:W-:Y:S01]  /*5840*/  ISETP.NE.AND.EX P2, PT, RZ, UR39, PT, P2 ;  /* 0x00000027ff007c0c */ /* 0x000fe2000bf45320 */
[----:B------:R-:W-:Y:S01]  /*5850*/  UISETP.NE.AND.EX UP1, UPT, UR45, URZ, UPT, UP1 ;  /* 0x000000ff2d00728c */ /* 0x000fe2000bf25310 */
[----:B------:R-:W-:Y:S04]  /*5860*/  PLOP3.LUT P1, PT, PT, PT, UP2, 0x80, 0x8 ;  /* 0x000000000008781c */ /* 0x000fe80003f2f028 */
[----:B------:R-:W-:Y:S06]  /*5870*/  @UP2 UPLOP3.LUT UP0, UPT, UPT, UPT, UP1, 0x80, 0x8 ;  /* 0x000000000008289c */ /* 0x000fec0003f0f010 */
[----:B------:R-:W-:Y:S01]  /*5880*/  PLOP3.LUT P0, PT, PT, PT, UP0, 0x80, 0x8 ;  /* 0x000000000008781c */ /* 0x000fe20003f0f008 */
[----:B------:R-:W-:Y:S01]  /*5890*/  @!UPT UIADD3 URZ, UPT, UPT, URZ, URZ, URZ ;  /* 0x000000fffffff290 */ /* 0x000fe2000fffe0ff */
[----:B------:R-:W-:Y:S11]  /*58a0*/  BRA.U !UP1, `(.L_x_95) ;  /* 0x0000000109387547 */ /* 0x000ff6000b800000 */
[----:B------:R-:W-:Y:S01]  /*58b0*/  UISETP.NE.U32.AND UP0, UPT, UR38, URZ, UPT ;  /* 0x000000ff2600728c */ /* 0x000fe2000bf05070 */
[----:B------:R-:W-:Y:S02]  /*58c0*/  HFMA2 R0, -RZ, RZ, 0, 5.9604644775390625e-08 ;  /* 0x00000001ff007431 */ /* 0x000fe400000001ff */
[----:B------:R-:W-:Y:S01]  /*58d0*/  IMAD.MOV.U32 R96, RZ, RZ, 0x1 ;  /* 0x00000001ff607424 */ /* 0x000fe200078e00ff */
[----:B------:R-:W-:Y:S06]  /*58e0*/  UISETP.NE.AND.EX UP0, UPT, UR39, URZ, UPT, UP0 ;  /* 0x000000ff2700728c */ /* 0x000fec000bf05300 */
[----:B------:R-:W-:Y:S05]  /*58f0*/  PLOP3.LUT P3, PT, PT, PT, UP0, 0x80, 0x8 ;  /* 0x000000000008781c */ /* 0x000fea0003f6f008 */
[----:B------:R-:W1:Y:S01]  /*5900*/  @UP0 LDCU.64 UR6, c[0x0][0x888] ;  /* 0x00011100ff0607ac */ /* 0x000e620008000a00 */
[----:B------:R-:W-:Y:S07]  /*5910*/  @UP0 UIMAD UR4, UR36, UR44, URZ ;  /* 0x0000002c240402a4 */ /* 0x000fee000f8e02ff */
[----:B------:R-:W-:Y:S01]  /*5920*/  @!P3 PRMT R96, R0, 0x7610, R96 ;  /* 0x000076100060b816 */ /* 0x000fe20000000060 */
[----:B-1----:R-:W-:Y:S03]  /*5930*/  @UP0 UIMAD.WIDE UR6, UR4, 0x4, UR6 ;  /* 0x00000004040608a5 */ /* 0x002fe6000f8e0206 */
[----:B------:R-:W1:Y:S03]  /*5940*/  @!UP0 LDCU UR4, c[0x0][0x880] ;  /* 0x00011000ff0487ac */ /* 0x000e660008000800 */
[----:B------:R-:W-:Y:S01]  /*5950*/  IMAD.U32 R2, RZ, RZ, UR6 ;  /* 0x00000006ff027e24 */ /* 0x000fe2000f8e00ff */
[----:B------:R-:W-:Y:S05]  /*5960*/  MOV R3, UR7 ;  /* 0x0000000700037c02 */ /* 0x000fea0008000f00 */
[----:B-----5:R2:W5:Y:S02]  /*5970*/  @P3 LDG.E R49, desc[UR46][R2.64] ;  /* 0x0000002e02313981 */ /* 0x020564000c1e1900 */
[----:B-12---:R-:W-:Y:S02]  /*5980*/  @!P3 IMAD.U32 R49, RZ, RZ, UR4 ;  /* 0x00000004ff31be24 */ /* 0x006fe4000f8e00ff */
.L_x_95:
[----:B------:R-:W-:Y:S05]  /*5990*/  @!P4 BRA `(.L_x_96) ;  /* 0x000000000020c947 */ /* 0x000fea0003800000 */
[----:B------:R-:W-:Y:S04]  /*59a0*/  ISETP.NE.U32.AND P3, PT, R88, RZ, PT ;  /* 0x000000ff5800720c */ /* 0x000fe80003f65070 */
[----:B------:R-:W-:Y:S11]  /*59b0*/  ISETP.NE.AND.EX P3, PT, R89, RZ, PT, P3 ;  /* 0x000000ff5900720c */ /* 0x000ff60003f65330 */
[----:B------:R-:W-:Y:S02]  /*59c0*/  @!UPT UIADD3 URZ, UPT, UPT, URZ, URZ, URZ ;  /* 0x000000fffffff290 */ /* 0x000fe4000fffe0ff */
[----:B------:R-:W1:Y:S01]  /*59d0*/  @P3 LDC.64 R2, c[0x0][0x8a8] ;  /* 0x00022a00ff023b82 */ /* 0x000e620000000a00 */
[----:B------:R-:W-:Y:S04]  /*59e0*/  @P3 IMAD R0, R90, UR36, RZ ;  /* 0x000000245a003c24 */ /* 0x000fe8000f8e02ff */
[----:B-1----:R-:W-:Y:S05]  /*59f0*/  @P3 IMAD.WIDE R2, R0, 0x4, R2 ;  /* 0x0000000400023825 */ /* 0x002fea00078e0202 */
[----:B-----5:R1:W5:Y:S02]  /*5a00*/  @P3 LDG.E R47, desc[UR46][R2.64] ;  /* 0x0000002e022f3981 */ /* 0x020364000c1e1900 */
[----:B-1----:R-:W2:Y:S02]  /*5a10*/  @!P3 LDC R47, c[0x0][0x8a0] ;  /* 0x00022800ff2fbb82 */ /* 0x002ea40000000800 */
.L_x_96:
[----:B-----5:R-:W-:Y:S01]  /*5a20*/  FSETP.NEU.AND P4, PT, R49, RZ, PT ;  /* 0x000000ff3100720b */ /* 0x020fe20003f8d000 */
[----:B------:R-:W-:Y:S01]  /*5a30*/  BSSY B1, `(.L_x_97) ;  /* 0x0000042000017945 */ /* 0x000fe20003800000 */
[----:B------:R-:W-:Y:S01]  /*5a40*/  SEL R5, RZ, 0xffffffff, P2 ;  /* 0xffffffffff057807 */ /* 0x000fe20001000000 */
[----:B------:R-:W-:Y:S01]  /*5a50*/  IMAD.MOV.U32 R115, RZ, RZ, 0x1 ;  /* 0x00000001ff737424 */ /* 0x000fe200078e00ff */
[----:B------:R-:W-:Y:S02]  /*5a60*/  LOP3.LUT P3, RZ, R96, 0xff, RZ, 0xc0, !PT ;  /* 0x000000ff60ff7812 */ /* 0x000fe4000786c0ff */
[----:B------:R-:W-:Y:S02]  /*5a70*/  CS2R R86, SRZ ;  /* 0x0000000000567805 */ /* 0x000fe4000001ff00 */
[----:B------:R-:W-:Y:S02]  /*5a80*/  @P1 SEL R0, RZ, 0xffffffff, P4 ;  /* 0xffffffffff001807 */ /* 0x000fe40002000000 */
[----:B------:R-:W-:Y:S02]  /*5a90*/  CS2R R84, SRZ ;  /* 0x0000000000547805 */ /* 0x000fe4000001ff00 */
[----:B------:R-:W-:Y:S02]  /*5aa0*/  LEA R2, R105, UR49, 0x3 ;  /* 0x0000003169027c11 */ /* 0x000fe4000f8e18ff */
[----:B------:R-:W-:Y:S02]  /*5ab0*/  CS2R R82, SRZ ;  /* 0x0000000000527805 */ /* 0x000fe4000001ff00 */
[----:B------:R-:W-:Y:S02]  /*5ac0*/  @P0 SEL R0, R5, R0, !P3 ;  /* 0x0000000005000207 */ /* 0x000fe40005800000 */
[----:B------:R-:W-:Y:S02]  /*5ad0*/  CS2R R80, SRZ ;  /* 0x0000000000507805 */ /* 0x000fe4000001ff00 */
[----:B------:R-:W-:Y:S02]  /*5ae0*/  LEA R113, R45, UR49, 0x3 ;  /* 0x000000312d717c11 */ /* 0x000fe4000f8e18ff */
[----:B------:R-:W-:Y:S02]  /*5af0*/  @P1 LOP3.LUT R0, R0, 0x1, RZ, 0xc0, !PT ;  /* 0x0000000100001812 */ /* 0x000fe400078ec0ff */
[----:B------:R-:W-:Y:S02]  /*5b00*/  SHF.L.U32 R3, R107, 0x1f, RZ ;  /* 0x0000001f6b037819 */ /* 0x000fe400000006ff */
[----:B------:R-:W-:Y:S02]  /*5b10*/  ISETP.NE.U32.OR P6, PT, R0, 0x1, !P1 ;  /* 0x000000010000780c */ /* 0x000fe40004fc5470 */
[----:B------:R-:W-:Y:S02]  /*5b20*/  PLOP3.LUT P2, PT, PT, PT, UP1, 0x80, 0x8 ;  /* 0x000000000008781c */ /* 0x000fe40003f4f018 */
[----:B------:R-:W-:Y:S02]  /*5b30*/  LEA.HI R48, R45, R45, RZ, 0x1 ;  /* 0x0000002d2d307211 */ /* 0x000fe400078f08ff */
[----:B------:R-:W-:Y:S02]  /*5b40*/  SEL R4, RZ, 0xffffffff, P4 ;  /* 0xffffffffff047807 */ /* 0x000fe40002000000 */
[----:B------:R-:W-:Y:S05]  /*5b50*/  P2R R118, PR, RZ, 0x40 ;  /* 0x00000040ff767803 */ /* 0x000fea0000000000 */
[----:B------:R-:W-:Y:S02]  /*5b60*/  @P6 SHF.L.U32 R0, R104, 0x1f, RZ ;  /* 0x0000001f68006819 */ /* 0x000fe400000006ff */
[----:B------:R-:W-:Y:S02]  /*5b70*/  @P2 SEL R4, R5, R4, !P3 ;  /* 0x0000000405042207 */ /* 0x000fe40005800000 */
[----:B------:R1:W3:Y:S02]  /*5b80*/  @P6 SYNCS.PHASECHK.TRANS64.TRYWAIT P1, [R2+URZ+0xa0], R0 ;  /* 0x0000a000020065a7 */ /* 0x0002e400080211ff */
[----:B------:R-:W-:Y:S04]  /*5b90*/  LOP3.LUT R4, R4, 0x1, RZ, 0xc0, !PT ;  /* 0x0000000104047812 */ /* 0x000fe800078ec0ff */
[----:B------:R-:W-:Y:S04]  /*5ba0*/  ISETP.NE.U32.AND P5, PT, R4, 0x1, PT ;  /* 0x000000010400780c */ /* 0x000fe80003fa5070 */
[----:B------:R-:W-:Y:S01]  /*5bb0*/  P2R R116, PR, RZ, 0x20 ;  /* 0x00000020ff747803 */ /* 0x000fe20000000000 */
[----:B------:R4:W2:Y:S01]  /*5bc0*/  SYNCS.PHASECHK.TRANS64.TRYWAIT P0, [R113+URZ+0x110], R3 ;  /* 0x00011003710075a7 */ /* 0x0008a200080011ff */
[C---:B-1----:R-:W-:Y:S01]  /*5bd0*/  IMAD.SHL.U32 R0, R48.reuse, 0x80, RZ ;  /* 0x0000008030007824 */ /* 0x042fe200078e00ff */
[----:B------:R-:W-:Y:S04]  /*5be0*/  LOP3.LUT R48, R48, 0xffe, RZ, 0xc0, !PT ;  /* 0x00000ffe30307812 */ /* 0x000fe800078ec0ff */
[----:B------:R-:W-:Y:S01]  /*5bf0*/  LOP3.LUT R0, R0, 0xffffff00, RZ, 0xc0, !PT ;  /* 0xffffff0000007812 */ /* 0x000fe200078ec0ff */
[----:B------:R-:W-:Y:S04]  /*5c00*/  IMAD.IADD R48, R45, 0x1, -R48 ;  /* 0x000000012d307824 */ /* 0x000fe800078e0a30 */
[----:B------:R-:W-:Y:S04]  /*5c10*/  IMAD.IADD R0, R46, 0x1, R0 ;  /* 0x000000012e007824 */ /* 0x000fe800078e0200 */
[----:B------:R-:W-:Y:S01]  /*5c20*/  IMAD R48, R48, 0x100000, R0 ;  /* 0x0010000030307824 */ /* 0x000fe200078e0200 */
[----:B---3--:R-:W-:Y:S01]  /*5c30*/  @P6 SEL R115, RZ, 0x1, !P1 ;  /* 0x00000001ff736807 */ /* 0x008fe20004800000 */
[----:B----4-:R-:W-:Y:S06]  /*5c40*/  @!P6 BRA `(.L_x_98) ;  /* 0x000000000080e947 */ /* 0x010fec0003800000 */
[----:B------:R-:W-:Y:S01]  /*5c50*/  @P5 IMAD R5, R105, 0x1000, R100 ;  /* 0x0000100069055824 */ /* 0x000fe200078e0264 */
[----:B------:R-:W-:Y:S01]  /*5c60*/  ISETP.NE.AND P1, PT, R115, RZ, PT ;  /* 0x000000ff7300720c */ /* 0x000fe20003f25270 */
[----:B------:R-:W-:Y:S01]  /*5c70*/  BSSY B0, `(.L_x_99) ;  /* 0x000000b000007945 */ /* 0x000fe20003800000 */
[----:B------:R-:W-:Y:S01]  /*5c80*/  CS2R R82, SRZ ;  /* 0x0000000000527805 */ /* 0x000fe2000001ff00 */
[----:B------:R-:W-:Y:S01]  /*5c90*/  @P5 VIADD R4, R5, UR49 ;  /* 0x0000003105045c36 */ /* 0x000fe20008000000 */
[----:B------:R-:W-:Y:S02]  /*5ca0*/  CS2R R80, SRZ ;  /* 0x0000000000507805 */ /* 0x000fe4000001ff00 */
[----:B------:R-:W-:Y:S02]  /*5cb0*/  CS2R R86, SRZ ;  /* 0x0000000000567805 */ /* 0x000fe4000001ff00 */
[----:B------:R-:W-:Y:S01]  /*5cc0*/  CS2R R84, SRZ ;  /* 0x0000000000547805 */ /* 0x000fe2000001ff00 */
[----:B------:R-:W-:Y:S04]  /*5cd0*/  @P5 IMAD R4, R108, -0x10, R4 ;  /* 0xfffffff06c045824 */ /* 0x000fe800078e0204 */
[----:B------:R-:W-:Y:S05]  /*5ce0*/  @P1 BRA `(.L_x_100) ;  /* 0x00000000000c1947 */ /* 0x000fea0003800000 */
[----:B------:R-:W-:Y:S04]  /*5cf0*/  SHF.L.U32 R0, R104, 0x1f, RZ ;  /* 0x0000001f68007819 */ /* 0x000fe800000006ff */
[----:B------:R-:W1:Y:S02]  /*5d00*/  SYNCS.PHASECHK.TRANS64.TRYWAIT P1, [R2+URZ+0xa0], R0 ;  /* 0x0000a000020075a7 */ /* 0x000e6400080211ff */
[----:B-1----:R-:W-:Y:S05]  /*5d10*/  @!P1 BRA `(.L_x_101) ;  /* 0x0000004000a09947 */ /* 0x002fea0003800000 */
.L_x_100:
[----:B------:R-:W-:Y:S05]  /*5d20*/  BSYNC B0 ;  /* 0x0000000000007941 */ /* 0x000fea0003800000 */
.L_x_99:
[----:B------:R-:W-:Y:S01]  /*5d30*/  ISETP.NE.AND P1, PT, R116, RZ, PT ;  /* 0x000000ff7400720c */ /* 0x000fe20003f25270 */
[----:B-1----:R-:W-:Y:S02]  /*5d40*/  VIADD R2, R2, 0xc0 ;  /* 0x000000c002027836 */ /* 0x002fe40000000000 */
[----:B------:R-:W-:Y:S02]  /*5d50*/  IMAD.U32 R0, RZ, RZ, UR37 ;  /* 0x00000025ff007e24 */ /* 0x000fe4000f8e00ff */
[----:B------:R-:W-:Y:S03]  /*5d60*/  VIADD R105, R105, 0x1 ;  /* 0x0000000169697836 */ /* 0x000fe60000000000 */
[----:B------:R-:W-:Y:S05]  /*5d70*/  PRMT R0, R0, 0x654, R2 ;  /* 0x0000065400007816 */ /* 0x000fea0000000002 */
[----:B------:R1:W3:Y:S04]  /*5d80*/  @P1 LDS.128 R80, [R5+UR49+0x200] ;  /* 0x0002003105501984 */ /* 0x0002e80008000c00 */
[----:B------:R1:W4:Y:S01]  /*5d90*/  @P1 LDS.128 R84, [R4+0x210] ;  /* 0x0002100004541984 */ /* 0x0003220000000c00 */
[C---:B------:R-:W-:Y:S01]  /*5da0*/  ISETP.NE.AND P1, PT, R105.reuse, 0x4, PT ;  /* 0x000000046900780c */ /* 0x040fe20003f25270 */
[----:B------:R-:W-:Y:S01]  /*5db0*/  @!PT LDS RZ, [RZ] ;  /* 0x00000000fffff984 */ /* 0x000fe20000000800 */
[----:B------:R-:W-:Y:S01]  /*5dc0*/  @!PT LDS RZ, [RZ] ;  /* 0x00000000fffff984 */ /* 0x000fe20000000800 */
[----:B------:R-:W-:Y:S01]  /*5dd0*/  @!PT LDS RZ, [RZ] ;  /* 0x00000000fffff984 */ /* 0x000fe20000000800 */
[----:B------:R-:W-:Y:S01]  /*5de0*/  @!PT LDS RZ, [RZ] ;  /* 0x00000000fffff984 */ /* 0x000fe20000000800 */
[----:B------:R5:W-:Y:S06]  /*5df0*/  MEMBAR.ALL.CTA ;  /* 0x0000000000007992 */ /* 0x000bec0000008000 */
[----:B-----5:R-:W5:Y:S01]  /*5e00*/  FENCE.VIEW.ASYNC.S ;  /* 0x00000000000073c6 */ /* 0x020f620000000000 */
[----:B------:R-:W-:Y:S01]  /*5e10*/  SEL R105, R105, RZ, P1 ;  /* 0x000000ff69697207 */ /* 0x000fe20000800000 */
[----:B-----5:R5:W-:Y:S02]  /*5e20*/  SYNCS.ARRIVE.TRANS64.RED.A1T0 RZ, [R0+URZ], RZ ;  /* 0x000000ff00ff79a7 */ /* 0x020be400081004ff */
[----:B-----5:R-:W-:Y:S04]  /*5e30*/  SEL R0, RZ, 0x1, P1 ;  /* 0x00000001ff007807 */ /* 0x020fe80000800000 */
[----:B-1-3--:R-:W-:Y:S02]  /*5e40*/  LOP3.LUT R104, R104, R0, RZ, 0x3c, !PT ;  /* 0x0000000068687212 */ /* 0x00afe400078e3cff */
.L_x_98:
[----:B------:R-:W-:Y:S05]  /*5e50*/  BSYNC B1 ;  /* 0x0000000000017941 */ /* 0x000fea0003800000 */
.L_x_97:
[----:B------:R-:W-:Y:S04]  /*5e60*/  SHF.R.U32.HI R0, RZ, 0x15, R48 ;  /* 0x00000015ff007819 */ /* 0x000fe80000011630 */
[----:B------:R-:W-:Y:S01]  /*5e70*/  LOP3.LUT P1, RZ, R0, 0x3, R101, 0x48, !PT ;  /* 0x0000000300ff7812 */ /* 0x000fe20007824865 */
[----:B------:R-:W-:Y:S01]  /*5e80*/  @!UPT UIADD3 URZ, UPT, UPT, URZ, URZ, URZ ;  /* 0x000000fffffff290 */ /* 0x000fe2000fffe0ff */
[----:B--2---:R-:W-:Y:S11]  /*5e90*/  @P0 BRA `(.L_x_102) ;  /* 0x0000000000080947 */ /* 0x004ff60003800000 */
[----:B------:R-:W1:Y:S02]  /*5ea0*/  SYNCS.PHASECHK.TRANS64.TRYWAIT P0, [R113+URZ+0x110], R3 ;  /* 0x00011003710075a7 */ /* 0x000e6400080011ff */
[----:B-1----:R-:W-:Y:S05]  /*5eb0*/  @!P0 BRA `(.L_x_103) ;  /* 0x00000040004c8947 */ /* 0x002fea0003800000 */
.L_x_102:
[----:B------:R-:W-:Y:S05]  /*5ec0*/  @!P1 BRA `(.L_x_104) ;  /* 0x0000000000409947 */ /* 0x000fea0003800000 */
[----:B------:R-:W2:Y:S01]  /*5ed0*/  LDCU.64 UR8, c[0x4][0x78] ;  /* 0x01000f00ff0877ac */ /* 0x000ea20008000a00 */
[----:B-1----:R-:W-:Y:S01]  /*5ee0*/  MOV R3, 0x0 ;  /* 0x0000000000037802 */ /* 0x002fe20000000f00 */
[----:B------:R-:W-:Y:S02]  /*5ef0*/  HFMA2 R12, -RZ, RZ, 0, 5.9604644775390625e-08 ;  /* 0x00000001ff0c7431 */ /* 0x000fe400000001ff */
[----:B------:R-:W-:Y:S02]  /*5f00*/  IMAD.MOV.U32 R8, RZ, RZ, 0x192 ;  /* 0x00000192ff087424 */ /* 0x000fe400078e00ff */
[----:B------:R-:W-:Y:S01]  /*5f10*/  IMAD.MOV.U32 R13, RZ, RZ, RZ ;  /* 0x000000ffff0d7224 */ /* 0x000fe200078e00ff */
[----:B------:R-:W1:Y:S01]  /*5f20*/  LDCU.64 UR6, c[0x4][0x80] ;  /* 0x01001000ff0677ac */ /* 0x000e620008000a00 */
[----:B------:R-:W3:Y:S01]  /*5f30*/  LDC.64 R2, c[0x4][R3] ;  /* 0x0100000003027b82 */ /* 0x000ee20000000a00 */
[----:B------:R-:W5:Y:S01]  /*5f40*/  LDCU.64 UR4, c[0x4][0x18] ;  /* 0x01000300ff0477ac */ /* 0x000f620008000a00 */
[----:B--2---:R-:W-:Y:S01]  /*5f50*/  MOV R5, UR9 ;  /* 0x0000000900057c02 */ /* 0x004fe20008000f00 */
[----:B------:R-:W-:Y:S01]  /*5f60*/  IMAD.U32 R4, RZ, RZ, UR8 ;  /* 0x00000008ff047e24 */ /* 0x000fe2000f8e00ff */
[----:B-1----:R-:W-:Y:S01]  /*5f70*/  MOV R7, UR7 ;  /* 0x0000000700077c02 */ /* 0x002fe20008000f00 */
[----:B------:R-:W-:Y:S01]  /*5f80*/  IMAD.U32 R6, RZ, RZ, UR6 ;  /* 0x00000006ff067e24 */ /* 0x000fe2000f8e00ff */
[----:B-----5:R-:W-:Y:S01]  /*5f90*/  MOV R11, UR5 ;  /* 0x00000005000b7c02 */ /* 0x020fe20008000f00 */
[----:B------:R-:W-:Y:S02]  /*5fa0*/  IMAD.U32 R10, RZ, RZ, UR4 ;  /* 0x00000004ff0a7e24 */ /* 0x000fe4000f8e00ff */
[----:B------:R-:W-:Y:S07]  /*5fb0*/  LEPC R20, `(.L_x_104) ;  /* 0x000000001014794e */ /* 0x000fee0000000000 */
[----:B---34-:R-:W-:Y:S05]  /*5fc0*/  CALL.ABS.NOINC R2 ;  /* 0x0000000002007343 */ /* 0x018fea0003c00000 */
.L_x_104:
[----:B------:R-:W-:Y:S01]  /*5fd0*/  F2FP.F16.E5M2.UNPACK_B R4, R81 ;  /* 0x00000051ff04723e */ /* 0x000fe200020004ff */
[----:B------:R-:W-:Y:S05]  /*5fe0*/  WARPSYNC.ALL ;  /* 0x0000000000007948 */ /* 0x000fea0003800000 */
[----:B------:R-:W-:Y:S01]  /*5ff0*/  R2UR UR4, R48 ;  /* 0x00000000300472ca */ /* 0x000fe200000e0000 */
[--C-:B------:R-:W-:Y:S01]  /*6000*/  HADD2.F32 R53, -RZ, R4.reuse.H0_H0 ;  /* 0x20000004ff357230 */ /* 0x100fe20000004100 */
[-C--:B-1----:R-:W-:Y:S01]  /*6010*/  F2FP.F16.E5M2.UNPACK_B R3, R80.reuse ;  /* 0x00000050ff03723e */ /* 0x082fe200020004ff */
[----:B------:R-:W-:Y:S01]  /*6020*/  HADD2.F32 R54, -RZ, R4.H1_H1 ;  /* 0x30000004ff367230 */ /* 0x000fe20000004100 */
[----:B------:R-:W-:Y:S01]  /*6030*/  F2FP.F16.E5M2.UNPACK_B R0, R80.H1 ;  /* 0x00000050ff00723e */ /* 0x000fe200030004ff */
[----:B------:R-:W-:Y:S01]  /*6040*/  BSSY.RECONVERGENT B0, `(.L_x_105) ;  /* 0x0000099000007945 */ /* 0x000fe20003800200 */
[----:B------:R-:W-:Y:S01]  /*6050*/  F2FP.F16.E5M2.UNPACK_B R64, R83.H1 ;  /* 0x00000053ff40723e */ /* 0x000fe200030004ff */
[--C-:B------:R-:W-:Y:S01]  /*6060*/  HADD2.F32 R2, -RZ, R3.reuse.H0_H0 ;  /* 0x20000003ff027230 */ /* 0x100fe20000004100 */
[----:B----4-:R-:W-:Y:S01]  /*6070*/  F2FP.F16.E5M2.UNPACK_B R74, R86 ;  /* 0x00000056ff4a723e */ /* 0x010fe200020004ff */
[----:B------:R-:W-:Y:S01]  /*6080*/  HADD2.F32 R50, -RZ, R3.H1_H1 ;  /* 0x30000003ff327230 */ /* 0x000fe20000004100 */
[----:B------:R-:W-:Y:S01]  /*6090*/  F2FP.F16.E5M2.UNPACK_B R3, R81.H1 ;  /* 0x00000051ff03723e */ /* 0x000fe200030004ff */
[--C-:B------:R-:W-:Y:S01]  /*60a0*/  HADD2.F32 R51, -RZ, R0.reuse.H0_H0 ;  /* 0x20000000ff337230 */ /* 0x100fe20000004100 */
[----:B------:R-:W-:Y:S01]  /*60b0*/  IADD3 R114, PT, PT, R100, UR49, RZ ;  /* 0x0000003164727c10 */ /* 0x000fe2000fffe0ff */
[----:B------:R-:W-:Y:S01]  /*60c0*/  HADD2.F32 R52, -RZ, R0.H1_H1 ;  /* 0x30000000ff347230 */ /* 0x000fe20000004100 */
[----:B------:R-:W-:Y:S01]  /*60d0*/  LDTM.16dp32bit_t0_t15.x32 R4, tmem[UR4] ;  /* 0x00000004000479ee */ /* 0x000fe20008a80000 */
[----:B------:R-:W1:Y:S01]  /*60e0*/  LDTM.16dp32bit_t16_t31.x32 R4, tmem[UR4+0x20] ;  /* 0x00002004000479ee */ /* 0x000e620008aa0000 */
[-C--:B------:R-:W-:Y:S01]  /*60f0*/  F2FP.F16.E5M2.UNPACK_B R0, R82.reuse ;  /* 0x00000052ff00723e */ /* 0x080fe200020004ff */
[--C-:B------:R-:W-:Y:S01]  /*6100*/  HADD2.F32 R55, -RZ, R3.reuse.H0_H0 ;  /* 0x20000003ff377230 */ /* 0x100fe20000004100 */
[----:B------:R-:W-:Y:S01]  /*6110*/  SHF.L.U32 R117, R102, 0x4, RZ ;  /* 0x0000000466757819 */ /* 0x000fe200000006ff */
[----:B------:R-:W-:Y:S01]  /*6120*/  HADD2.F32 R56, -RZ, R3.H1_H1 ;  /* 0x30000003ff387230 */ /* 0x000fe20000004100 */
[----:B------:R-:W-:Y:S01]  /*6130*/  F2FP.F16.E5M2.UNPACK_B R3, R82.H1 ;  /* 0x00000052ff03723e */ /* 0x000fe200030004ff */
[--C-:B------:R-:W-:Y:S01]  /*6140*/  HADD2.F32 R57, -RZ, R0.reuse.H0_H0 ;  /* 0x20000000ff397230 */ /* 0x100fe20000004100 */
[----:B------:R-:W-:Y:S01]  /*6150*/  IADD3 R114, PT, PT, R114, R117, RZ ;  /* 0x0000007572727210 */ /* 0x000fe20007ffe0ff */
[----:B------:R-:W-:Y:S01]  /*6160*/  HADD2.F32 R58, -RZ, R0.H1_H1 ;  /* 0x30000000ff3a7230 */ /* 0x000fe20000004100 */
[----:B------:R-:W-:Y:S01]  /*6170*/  F2FP.F16.E5M2.UNPACK_B R0, R83 ;  /* 0x00000053ff00723e */ /* 0x000fe200020004ff */
[--C-:B------:R-:W-:Y:S01]  /*6180*/  HADD2.F32 R59, -RZ, R3.reuse.H0_H0 ;  /* 0x20000003ff3b7230 */ /* 0x100fe20000004100 */
[----:B------:R-:W-:Y:S01]  /*6190*/  ISETP.NE.AND P0, PT, R110, RZ, PT ;  /* 0x000000ff6e00720c */ /* 0x000fe20003f05270 */
[----:B------:R-:W-:Y:S01]  /*61a0*/  HADD2.F32 R60, -RZ, R3.H1_H1 ;  /* 0x30000003ff3c7230 */ /* 0x000fe20000004100 */
[-C--:B------:R-:W-:Y:S01]  /*61b0*/  F2FP.F16.E5M2.UNPACK_B R3, R84.reuse ;  /* 0x00000054ff03723e */ /* 0x080fe200020004ff */
[--C-:B------:R-:W-:Y:S01]  /*61c0*/  HADD2.F32 R61, -RZ, R0.reuse.H0_H0 ;  /* 0x20000000ff3d7230 */ /* 0x100fe20000004100 */
[----:B------:R-:W-:Y:S01]  /*61d0*/  ISETP.NE.AND P6, PT, R118, RZ, PT ;  /* 0x000000ff7600720c */ /* 0x000fe20003fc5270 */
[----:B------:R-:W-:Y:S01]  /*61e0*/  HADD2.F32 R62, -RZ, R0.H1_H1 ;  /* 0x30000000ff3e7230 */ /* 0x000fe20000004100 */
[----:B------:R-:W-:Y:S01]  /*61f0*/  F2FP.F16.E5M2.UNPACK_B R0, R84.H1 ;  /* 0x00000054ff00723e */ /* 0x000fe200030004ff */
[--C-:B------:R-:W-:Y:S02]  /*6200*/  HADD2.F32 R65, -RZ, R3.reuse.H0_H0 ;  /* 0x20000003ff417230 */ /* 0x100fe40000004100 */
[----:B------:R-:W-:Y:S01]  /*6210*/  HADD2.F32 R66, -RZ, R3.H1_H1 ;  /* 0x30000003ff427230 */ /* 0x000fe20000004100 */
[-C--:B------:R-:W-:Y:S01]  /*6220*/  F2FP.F16.E5M2.UNPACK_B R3, R85.reuse ;  /* 0x00000055ff03723e */ /* 0x080fe200020004ff */
[--C-:B------:R-:W-:Y:S02]  /*6230*/  HADD2.F32 R67, -RZ, R0.reuse.H0_H0 ;  /* 0x20000000ff437230 */ /* 0x100fe40000004100 */
[----:B------:R-:W-:Y:S01]  /*6240*/  HADD2.F32 R68, -RZ, R0.H1_H1 ;  /* 0x30000000ff447230 */ /* 0x000fe20000004100 */
[----:B------:R-:W-:Y:S01]  /*6250*/  F2FP.F16.E5M2.UNPACK_B R0, R85.H1 ;  /* 0x00000055ff00723e */ /* 0x000fe200030004ff */
[--C-:B------:R-:W-:Y:S02]  /*6260*/  HADD2.F32 R69, -RZ, R3.reuse.H0_H0 ;  /* 0x20000003ff457230 */ /* 0x100fe40000004100 */
[C---:B-1----:R-:W-:Y:S01]  /*6270*/  FMUL R7, R47.reuse, R7 ;  /* 0x000000072f077220 */ /* 0x042fe20000400000 */
[----:B------:R-:W-:Y:S01]  /*6280*/  HADD2.F32 R70, -RZ, R3.H1_H1 ;  /* 0x30000003ff467230 */ /* 0x000fe20000004100 */
[----:B------:R-:W-:Y:S01]  /*6290*/  F2FP.F16.E5M2.UNPACK_B R3, R86.H1 ;  /* 0x00000056ff03723e */ /* 0x000fe200030004ff */
[--C-:B------:R-:W-:Y:S02]  /*62a0*/  HADD2.F32 R71, -RZ, R0.reuse.H0_H0 ;  /* 0x20000000ff477230 */ /* 0x100fe40000004100 */
[----:B------:R-:W-:Y:S02]  /*62b0*/  HADD2.F32 R72, -RZ, R0.H1_H1 ;  /* 0x30000000ff487230 */ /* 0x000fe40000004100 */
[----:B------:R-:W-:Y:S01]  /*62c0*/  FMUL R0, R47, R4 ;  /* 0x000000042f007220 */ /* 0x000fe20000400000 */
[--C-:B------:R-:W-:Y:S01]  /*62d0*/  HADD2.F32 R73, -RZ, R74.reuse.H0_H0 ;  /* 0x2000004aff497230 */ /* 0x100fe20000004100 */
[----:B------:R-:W-:Y:S01]  /*62e0*/  F2FP.F16.E5M2.UNPACK_B R4, R87 ;  /* 0x00000057ff04723e */ /* 0x000fe200020004ff */
[----:B------:R-:W-:Y:S02]  /*62f0*/  HADD2.F32 R74, -RZ, R74.H1_H1 ;  /* 0x3000004aff4a7230 */ /* 0x000fe40000004100 */
[----:B------:R-:W-:Y:S01]  /*6300*/  FFMA R0, R49, R2, R0 ;  /* 0x0000000231007223 */ /* 0x000fe20000000000 */
[----:B------:R-:W-:Y:S01]  /*6310*/  FMUL R2, R47, R5 ;  /* 0x000000052f027220 */ /* 0x000fe20000400000 */
[--C-:B------:R-:W-:Y:S01]  /*6320*/  HADD2.F32 R75, -RZ, R3.reuse.H0_H0 ;  /* 0x20000003ff4b7230 */ /* 0x100fe20000004100 */
[----:B------:R-:W-:Y:S01]  /*6330*/  F2FP.F16.E5M2.UNPACK_B R5, R87.H1 ;  /* 0x00000057ff05723e */ /* 0x000fe200030004ff */
[----:B------:R-:W-:Y:S02]  /*6340*/  HADD2.F32 R76, -RZ, R3.H1_H1 ;  /* 0x30000003ff4c7230 */ /* 0x000fe40000004100 */
[----:B------:R-:W-:Y:S01]  /*6350*/  FFMA R2, R49, R50, R2 ;  /* 0x0000003231027223 */ /* 0x000fe20000000002 */
[--C-:B------:R-:W-:Y:S02]  /*6360*/  HADD2.F32 R50, -RZ, R4.reuse.H0_H0 ;  /* 0x20000004ff327230 */ /* 0x100fe40000004100 */
[C---:B------:R-:W-:Y:S01]  /*6370*/  FMUL R3, R47.reuse, R6 ;  /* 0x000000062f037220 */ /* 0x040fe20000400000 */
[--C-:B------:R-:W-:Y:S02]  /*6380*/  HADD2.F32 R77, -RZ, R5.reuse.H1_H1 ;  /* 0x30000005ff4d7230 */ /* 0x100fe40000004100 */
[C---:B------:R-:W-:Y:S01]  /*6390*/  FMUL R6, R47.reuse, R11 ;  /* 0x0000000b2f067220 */ /* 0x040fe20000400000 */
[----:B------:R-:W-:Y:S01]  /*63a0*/  FMUL R11, R47, R16 ;  /* 0x000000102f0b7220 */ /* 0x000fe20000400000 */
[C---:B------:R-:W-:Y:S01]  /*63b0*/  FFMA R3, R49.reuse, R51, R3 ;  /* 0x0000003331037223 */ /* 0x040fe20000000003 */
[----:B------:R-:W-:Y:S01]  /*63c0*/  FFMA R7, R49, R52, R7 ;  /* 0x0000003431077223 */ /* 0x000fe20000000007 */
[----:B------:R-:W-:Y:S02]  /*63d0*/  HADD2.F32 R51, -RZ, R4.H1_H1 ;  /* 0x30000004ff337230 */ /* 0x000fe40000004100 */
[C---:B------:R-:W-:Y:S01]  /*63e0*/  FMUL R4, R47.reuse, R9 ;  /* 0x000000092f047220 */ /* 0x040fe20000400000 */
[----:B------:R-:W-:Y:S02]  /*63f0*/  HADD2.F32 R52, -RZ, R5.H0_H0 ;  /* 0x20000005ff347230 */ /* 0x000fe40000004100 */
[----:B------:R-:W-:Y:S01]  /*6400*/  FMUL R16, R47, R21 ;  /* 0x000000152f107220 */ /* 0x000fe20000400000 */
[----:B------:R-:W-:Y:S01]  /*6410*/  F2FP.SATFINITE.E5M2.F32.PACK_AB_MERGE_C R78, R7, R3, RZ ;  /* 0x00000003074e723e */ /* 0x000fe200048060ff */
[C---:B------:R-:W-:Y:S01]  /*6420*/  FMUL R3, R47.reuse, R8 ;  /* 0x000000082f037220 */ /* 0x040fe20000400000 */
[C---:B------:R-:W-:Y:S01]  /*6430*/  FMUL R7, R47.reuse, R12 ;  /* 0x0000000c2f077220 */ /* 0x040fe20000400000 */
[C---:B------:R-:W-:Y:S01]  /*6440*/  FMUL R8, R47.reuse, R13 ;  /* 0x0000000d2f087220 */ /* 0x040fe20000400000 */
[----:B------:R-:W-:Y:S01]  /*6450*/  FMUL R12, R47, R17 ;  /* 0x000000112f0c7220 */ /* 0x000fe20000400000 */
[C---:B------:R-:W-:Y:S01]  /*6460*/  FFMA R3, R49.reuse, R53, R3 ;  /* 0x0000003531037223 */ /* 0x040fe20000000003 */
[----:B------:R-:W-:Y:S01]  /*6470*/  FFMA R4, R49, R54, R4 ;  /* 0x0000003631047223 */ /* 0x000fe20000000004 */
[C---:B------:R-:W-:Y:S01]  /*6480*/  FMUL R5, R47.reuse, R10 ;  /* 0x0000000a2f057220 */ /* 0x040fe20000400000 */
[C---:B------:R-:W-:Y:S01]  /*6490*/  FMUL R9, R47.reuse, R14 ;  /* 0x0000000e2f097220 */ /* 0x040fe20000400000 */
[C---:B------:R-:W-:Y:S01]  /*64a0*/  FMUL R10, R47.reuse, R15 ;  /* 0x0000000f2f0a7220 */ /* 0x040fe20000400000 */
[----:B------:R-:W-:Y:S01]  /*64b0*/  FMUL R15, R47, R20 ;  /* 0x000000142f0f7220 */ /* 0x000fe20000400000 */
[C---:B------:R-:W-:Y:S01]  /*64c0*/  FFMA R5, R49.reuse, R55, R5 ;  /* 0x0000003731057223 */ /* 0x040fe20000000005 */
[C---:B------:R-:W-:Y:S01]  /*64d0*/  FFMA R6, R49.reuse, R56, R6 ;  /* 0x0000003831067223 */ /* 0x040fe20000000006 */
[C---:B------:R-:W-:Y:S01]  /*64e0*/  FFMA R7, R49.reuse, R57, R7 ;  /* 0x0000003931077223 */ /* 0x040fe20000000007 */
[C---:B------:R-:W-:Y:S01]  /*64f0*/  FFMA R8, R49.reuse, R58, R8 ;  /* 0x0000003a31087223 */ /* 0x040fe20000000008 */
[--C-:B------:R-:W-:Y:S02]  /*6500*/  HADD2.F32 R63, -RZ, R64.reuse.H0_H0 ;  /* 0x20000040ff3f7230 */ /* 0x100fe40000004100 */
[C---:B------:R-:W-:Y:S01]  /*6510*/  FFMA R9, R49.reuse, R59, R9 ;  /* 0x0000003b31097223 */ /* 0x040fe20000000009 */
[----:B------:R-:W-:Y:S01]  /*6520*/  F2FP.SATFINITE.E5M2.F32.PACK_AB_MERGE_C R5, R6, R5, RZ ;  /* 0x000000050605723e */ /* 0x000fe200048060ff */
[C---:B------:R-:W-:Y:S01]  /*6530*/  FFMA R10, R49.reuse, R60, R10 ;  /* 0x0000003c310a7223 */ /* 0x040fe2000000000a */
[C---:B------:R-:W-:Y:S01]  /*6540*/  FFMA R11, R49.reuse, R61, R11 ;  /* 0x0000003d310b7223 */ /* 0x040fe2000000000b */
[----:B------:R-:W-:Y:S01]  /*6550*/  FFMA R12, R49, R62, R12 ;  /* 0x0000003e310c7223 */ /* 0x000fe2000000000c */
[C---:B------:R-:W-:Y:S01]  /*6560*/  FMUL R20, R47.reuse, R25 ;  /* 0x000000192f147220 */ /* 0x040fe20000400000 */
[C---:B------:R-:W-:Y:S01]  /*6570*/  FMUL R25, R47.reuse, R30 ;  /* 0x0000001e2f197220 */ /* 0x040fe20000400000 */
[C---:B------:R-:W-:Y:S01]  /*6580*/  FMUL R30, R47.reuse, R35 ;  /* 0x000000232f1e7220 */ /* 0x040fe20000400000 */
[----:B------:R-:W-:Y:S01]  /*6590*/  F2FP.SATFINITE.E5M2.F32.PACK_AB_MERGE_C R9, R10, R9, RZ ;  /* 0x000000090a09723e */ /* 0x000fe200048060ff */
[----:B------:R-:W-:Y:S02]  /*65a0*/  HADD2.F32 R64, -RZ, R64.H1_H1 ;  /* 0x30000040ff407230 */ /* 0x000fe40000004100 */
[C---:B------:R-:W-:Y:S01]  /*65b0*/  FMUL R13, R47.reuse, R18 ;  /* 0x000000122f0d7220 */ /* 0x040fe20000400000 */
[C---:B------:R-:W-:Y:S01]  /*65c0*/  FMUL R14, R47.reuse, R19 ;  /* 0x000000132f0e7220 */ /* 0x040fe20000400000 */
[C---:B------:R-:W-:Y:S01]  /*65d0*/  FMUL R17, R47.reuse, R22 ;  /* 0x000000162f117220 */ /* 0x040fe20000400000 */
[----:B------:R-:W-:Y:S01]  /*65e0*/  FMUL R18, R47, R23 ;  /* 0x000000172f127220 */ /* 0x000fe20000400000 */
[C---:B------:R-:W-:Y:S01]  /*65f0*/  FFMA R13, R49.reuse, R63, R13 ;  /* 0x0000003f310d7223 */ /* 0x040fe2000000000d */
[C---:B------:R-:W-:Y:S01]  /*6600*/  FFMA R14, R49.reuse, R64, R14 ;  /* 0x00000040310e7223 */ /* 0x040fe2000000000e */
[----:B------:R-:W-:Y:S01]  /*6610*/  FFMA R15, R49, R65, R15 ;  /* 0x00000041310f7223 */ /* 0x000fe2000000000f */
[----:B------:R-:W-:Y:S01]  /*6620*/  FMUL R19, R47, R24 ;  /* 0x000000182f137220 */ /* 0x000fe20000400000 */
[C---:B------:R-:W-:Y:S01]  /*6630*/  FFMA R16, R49.reuse, R66, R16 ;  /* 0x0000004231107223 */ /* 0x040fe20000000010 */
[----:B------:R-:W-:Y:S01]  /*6640*/  FFMA R17, R49, R67, R17 ;  /* 0x0000004331117223 */ /* 0x000fe20000000011 */
[----:B------:R-:W-:Y:S01]  /*6650*/  F2FP.SATFINITE.E5M2.F32.PACK_AB_MERGE_C R13, R14, R13, RZ ;  /* 0x0000000d0e0d723e */ /* 0x000fe200048060ff */
[C---:B------:R-:W-:Y:S01]  /*6660*/  FMUL R21, R47.reuse, R26 ;  /* 0x0000001a2f157220 */ /* 0x040fe20000400000 */
[----:B------:R-:W-:Y:S01]  /*6670*/  FMUL R22, R47, R27 ;  /* 0x0000001b2f167220 */ /* 0x000fe20000400000 */
[C---:B------:R-:W-:Y:S01]  /*6680*/  FFMA R18, R49.reuse, R68, R18 ;  /* 0x0000004431127223 */ /* 0x040fe20000000012 */
[----:B------:R-:W-:Y:S01]  /*6690*/  FFMA R19, R49, R69, R19 ;  /* 0x0000004531137223 */ /* 0x000fe20000000013 */
[----:B------:R-:W-:Y:S01]  /*66a0*/  FMUL R23, R47, R28 ;  /* 0x0000001c2f177220 */ /* 0x000fe20000400000 */
[----:B------:R-:W-:Y:S01]  /*66b0*/  FFMA R20, R49, R70, R20 ;  /* 0x0000004631147223 */ /* 0x000fe20000000014 */
[----:B------:R-:W-:Y:S01]  /*66c0*/  FMUL R24, R47, R29 ;  /* 0x0000001d2f187220 */ /* 0x000fe20000400000 */
[C---:B------:R-:W-:Y:S01]  /*66d0*/  FFMA R21, R49.reuse, R71, R21 ;  /* 0x0000004731157223 */ /* 0x040fe20000000015 */
[----:B------:R-:W-:Y:S01]  /*66e0*/  FFMA R22, R49, R72, R22 ;  /* 0x0000004831167223 */ /* 0x000fe20000000016 */
[C---:B------:R-:W-:Y:S01]  /*66f0*/  FMUL R26, R47.reuse, R31 ;  /* 0x0000001f2f1a7220 */ /* 0x040fe20000400000 */
[----:B------:R-:W-:Y:S01]  /*6700*/  FMUL R27, R47, R32 ;  /* 0x000000202f1b7220 */ /* 0x000fe20000400000 */
[----:B------:R-:W-:Y:S01]  /*6710*/  FFMA R23, R49, R73, R23 ;  /* 0x0000004931177223 */ /* 0x000fe20000000017 */
[----:B------:R-:W-:Y:S01]  /*6720*/  FMUL R28, R47, R33 ;  /* 0x000000212f1c7220 */ /* 0x000fe20000400000 */
[----:B------:R-:W-:Y:S01]  /*6730*/  FFMA R24, R49, R74, R24 ;  /* 0x0000004a31187223 */ /* 0x000fe20000000018 */
[----:B------:R-:W-:Y:S01]  /*6740*/  FMUL R29, R47, R34 ;  /* 0x000000222f1d7220 */ /* 0x000fe20000400000 */
[C---:B------:R-:W-:Y:S01]  /*6750*/  FFMA R25, R49.reuse, R75, R25 ;  /* 0x0000004b31197223 */ /* 0x040fe20000000019 */
[C---:B------:R-:W-:Y:S01]  /*6760*/  FFMA R26, R49.reuse, R76, R26 ;  /* 0x0000004c311a7223 */ /* 0x040fe2000000001a */
[C---:B------:R-:W-:Y:S01]  /*6770*/  FFMA R27, R49.reuse, R50, R27 ;  /* 0x00000032311b7223 */ /* 0x040fe2000000001b */
[C---:B------:R-:W-:Y:S01]  /*6780*/  FFMA R28, R49.reuse, R51, R28 ;  /* 0x00000033311c7223 */ /* 0x040fe2000000001c */
[----:B------:R-:W-:Y:S01]  /*6790*/  F2FP.SATFINITE.E5M2.F32.PACK_AB_MERGE_C R17, R18, R17, RZ ;  /* 0x000000111211723e */ /* 0x000fe200048060ff */
[C---:B------:R-:W-:Y:S01]  /*67a0*/  FFMA R29, R49.reuse, R52, R29 ;  /* 0x00000034311d7223 */ /* 0x040fe2000000001d */
[----:B------:R-:W-:Y:S01]  /*67b0*/  F2FP.SATFINITE.E5M2.F32.PACK_AB_MERGE_C R21, R22, R21, RZ ;  /* 0x000000151615723e */ /* 0x000fe200048060ff */
[----:B------:R-:W-:Y:S01]  /*67c0*/  FFMA R30, R49, R77, R30 ;  /* 0x0000004d311e7223 */ /* 0x000fe2000000001e */
[----:B------:R-:W-:Y:S02]  /*67d0*/  F2FP.SATFINITE.E5M2.F32.PACK_AB_MERGE_C R32, R2, R0, R78 ;  /* 0x000000000220723e */ /* 0x000fe4000480604e */
[----:B------:R-:W-:Y:S02]  /*67e0*/  F2FP.SATFINITE.E5M2.F32.PACK_AB_MERGE_C R33, R4, R3, R5 ;  /* 0x000000030421723e */ /* 0x000fe40004806005 */
[----:B------:R-:W-:Y:S02]  /*67f0*/  F2FP.SATFINITE.E5M2.F32.PACK_AB_MERGE_C R34, R8, R7, R9 ;  /* 0x000000070822723e */ /* 0x000fe40004806009 */
[----:B------:R-:W-:Y:S02]  /*6800*/  F2FP.SATFINITE.E5M2.F32.PACK_AB_MERGE_C R35, R12, R11, R13 ;  /* 0x0000000b0c23723e */ /* 0x000fe4000480600d */
[----:B------:R-:W-:Y:S02]  /*6810*/  F2FP.SATFINITE.E5M2.F32.PACK_AB_MERGE_C R16, R16, R15, R17 ;  /* 0x0000000f1010723e */ /* 0x000fe40004806011 */
[----:B------:R-:W-:Y:S01]  /*6820*/  F2FP.SATFINITE.E5M2.F32.PACK_AB_MERGE_C R17, R20, R19, R21 ;  /* 0x000000131411723e */ /* 0x000fe20004806015 */
[----:B------:R1:W-:Y:S01]  /*6830*/  STS.128 [R100+UR49+0x4200], R32 ;  /* 0x0042002064007988 */ /* 0x0003e20008000c31 */
[----:B------:R-:W-:Y:S02]  /*6840*/  F2FP.SATFINITE.E5M2.F32.PACK_AB_MERGE_C R18, R26, R25, RZ ;  /* 0x000000191a12723e */ /* 0x000fe400048060ff */
[----:B------:R-:W-:Y:S02]  /*6850*/  F2FP.SATFINITE.E5M2.F32.PACK_AB_MERGE_C R19, R30, R29, RZ ;  /* 0x0000001d1e13723e */ /* 0x000fe400048060ff */
[----:B------:R-:W-:Y:S02]  /*6860*/  F2FP.SATFINITE.E5M2.F32.PACK_AB_MERGE_C R18, R24, R23, R18 ;  /* 0x000000171812723e */ /* 0x000fe40004806012 */
[----:B------:R-:W-:Y:S02]  /*6870*/  F2FP.SATFINITE.E5M2.F32.PACK_AB_MERGE_C R19, R28, R27, R19 ;  /* 0x0000001b1c13723e */ /* 0x000fe40004806013 */
[----:B------:R-:W-:Y:S02]  /*6880*/  LEA R0, R105, UR49, 0x3 ;  /* 0x0000003169007c11 */ /* 0x000fe4000f8e18ff */
[----:B------:R-:W-:Y:S01]  /*6890*/  @P6 SHF.L.U32 R2, R104, 0x1f, RZ ;  /* 0x0000001f68026819 */ /* 0x000fe200000006ff */
[----:B------:R1:W-:Y:S01]  /*68a0*/  STS.128 [R114+0x4210], R16 ;  /* 0x0042101072007388 */ /* 0x0003e20000000c00 */
[----:B------:R-:W-:Y:S01]  /*68b0*/  @!PT LDS RZ, [RZ] ;  /* 0x00000000fffff984 */ /* 0x000fe20000000800 */
[----:B------:R-:W-:Y:S01]  /*68c0*/  @!PT LDS RZ, [RZ] ;  /* 0x00000000fffff984 */ /* 0x000fe20000000800 */
[----:B------:R-:W-:Y:S01]  /*68d0*/  @!PT LDS RZ, [RZ] ;  /* 0x00000000fffff984 */ /* 0x000fe20000000800 */
[----:B------:R-:W-:Y:S01]  /*68e0*/  @!PT LDS RZ, [RZ] ;  /* 0x00000000fffff984 */ /* 0x000fe20000000800 */
[----:B------:R2:W-:Y:S07]  /*68f0*/  MEMBAR.ALL.CTA ;  /* 0x0000000000007992 */ /* 0x0005ee0000008000 */
[----:B--2---:R-:W2:Y:S02]  /*6900*/  FENCE.VIEW.ASYNC.S ;  /* 0x00000000000073c6 */ /* 0x004ea40000000000 */
[----:B--2---:R-:W-:Y:S06]  /*6910*/  BAR.SYNC.DEFER_BLOCKING 0x1, 0x80 ;  /* 0x0042000000007b1d */ /* 0x004fec0000010000 */
[----:B------:R-:W-:Y:S05]  /*6920*/  @P0 BRA `(.L_x_106) ;  /* 0x0000000000280947 */ /* 0x000fea0003800000 */
[----:B------:R-:W-:Y:S02]  /*6930*/  UIADD3 UR4, UPT, UPT, UR49, 0x4200, URZ ;  /* 0x0000420031047890 */ /* 0x000fe4000fffe0ff */
[----:B------:R-:W-:Y:S01]  /*6940*/  UIADD3 UR6, UP0, UPT, UR52, 0x680, URZ ;  /* 0x0000068034067890 */ /* 0x000fe2000ff1e0ff */
[----:B------:R-:W-:Y:S03]  /*6950*/  UMOV UR43, UR36 ;  /* 0x00000024002b7c82 */ /* 0x000fe60008000000 */
[----:B------:R-:W-:Y:S01]  /*6960*/  MOV R109, UR4 ;  /* 0x00000004006d7c02 */ /* 0x000fe20008000f00 */
[----:B------:R-:W-:Y:S03]  /*6970*/  UIADD3.X UR7, UPT, UPT, URZ, UR53, URZ, UP0, !UPT ;  /* 0x00000035ff077290 */ /* 0x000fe600087fe4ff */
[----:B------:R-:W-:Y:S11]  /*6980*/  R2UR UR40, R109 ;  /* 0x000000006d2872ca */ /* 0x000ff600000e0000 */
[----:B------:R-:W-:Y:S02]  /*6990*/  @!UPT UIADD3 URZ, UPT, UPT, URZ, URZ, URZ ;  /* 0x000000fffffff290 */ /* 0x000fe4000fffe0ff */
[----:B------:R2:W-:Y:S01]  /*69a0*/  UTMASTG.3D [UR40], [UR6] ;  /* 0x00000028060073b5 */ /* 0x0005e20008010000 */
[----:B------:R0:W-:Y:S01]  /*69b0*/  UTMACMDFLUSH ;  /* 0x00000000000079b7 */ /* 0x0001e20000000000 */
[----:B--2---:R-:W-:Y:S04]  /*69c0*/  DEPBAR.LE SB0, 0x1 ;  /* 0x000080400000791a */ /* 0x004fe80000000000 */
.L_x_106:
[----:B------:R-:W-:Y:S05]  /*69d0*/  BSYNC.RECONVERGENT B0 ;  /* 0x0000000000007941 */ /* 0x000fea0003800200 */
.L_x_105:
[----:B------:R-:W-:Y:S06]  /*69e0*/  BAR.SYNC.DEFER_BLOCKING 0x1, 0x80 ;  /* 0x0042000000007b1d */ /* 0x000fec0000010000 */
[----:B------:R-:W2:Y:S01]  /*69f0*/  @P6 SYNCS.PHASECHK.TRANS64.TRYWAIT P0, [R0+URZ+0xa0], R2 ;  /* 0x0000a002000065a7 */ /* 0x000ea200080011ff */
[----:B------:R-:W-:Y:S01]  /*6a00*/  BSSY B1, `(.L_x_107) ;  /* 0x0000021000017945 */ /* 0x000fe20003800000 */
[----:B--2---:R-:W-:Y:S03]  /*6a10*/  @P6 SEL R115, RZ, 0x1, !P0 ;  /* 0x00000001ff736807 */ /* 0x004fe60004000000 */
[----:B------:R-:W-:Y:S05]  /*6a20*/  @!P6 BRA `(.L_x_108) ;  /* 0x000000000078e947 */ /* 0x000fea0003800000 */
[----:B------:R-:W-:Y:S01]  /*6a30*/  ISETP.NE.AND P1, PT, R116, RZ, PT ;  /* 0x000000ff7400720c */ /* 0x000fe20003f25270 */
[----:B------:R-:W-:Y:S01]  /*6a40*/  BSSY B0, `(.L_x_109) ;  /* 0x0000009000007945 */ /* 0x000fe20003800000 */
[----:B------:R-:W-:Y:S11]  /*6a50*/  ISETP.NE.AND P0, PT, R115, RZ, PT ;  /* 0x000000ff7300720c */ /* 0x000ff60003f05270 */
[----:B------:R-:W-:Y:S05]  /*6a60*/  @P1 IMAD R2, R105, 0x1000, R100 ;  /* 0x0000100069021824 */ /* 0x000fea00078e0264 */
[----:B------:R-:W-:Y:S05]  /*6a70*/  @P1 IADD3 R4, PT, PT, R2, UR49, RZ ;  /* 0x0000003102041c10 */ /* 0x000fea000fffe0ff */
[----:B------:R-:W-:Y:S01]  /*6a80*/  @P1 IMAD.IADD R4, R4, 0x1, R117 ;  /* 0x0000000104041824 */ /* 0x000fe200078e0275 */
[----:B------:R-:W-:Y:S06]  /*6a90*/  @P0 BRA `(.L_x_110) ;  /* 0x00000000000c0947 */ /* 0x000fec0003800000 */
[----:B------:R-:W-:Y:S04]  /*6aa0*/  SHF.L.U32 R3, R104, 0x1f, RZ ;  /* 0x0000001f68037819 */ /* 0x000fe800000006ff */
[----:B------:R-:W2:Y:S02]  /*6ab0*/  SYNCS.PHASECHK.TRANS64.TRYWAIT P0, [R0+URZ+0xa0], R3 ;  /* 0x0000a003000075a7 */ /* 0x000ea400080011ff */
[----:B--2---:R-:W-:Y:S05]  /*6ac0*/  @!P0 BRA `(.L_x_111) ;  /* 0x00000034005c8947 */ /* 0x004fea0003800000 */
.L_x_110:
[----:B------:R-:W-:Y:S05]  /*6ad0*/  BSYNC B0 ;  /* 0x0000000000007941 */ /* 0x000fea0003800000 */
.L_x_109:
[----:B------:R-:W-:Y:S01]  /*6ae0*/  ISETP.NE.AND P0, PT, R116, RZ, PT ;  /* 0x000000ff7400720c */ /* 0x000fe20003f05270 */
[----:B------:R-:W-:Y:S11]  /*6af0*/  VIADD R105, R105, 0x1 ;  /* 0x0000000169697836 */ /* 0x000ff60000000000 */
[----:B------:R-:W-:Y:S01]  /*6b00*/  @!UPT UIADD3 URZ, UPT, UPT, URZ, URZ, URZ ;  /* 0x000000fffffff290 */ /* 0x000fe2000fffe0ff */
[----:B------:R3:W4:Y:S04]  /*6b10*/  @P0 LDS.128 R80, [R2+UR49+0x200] ;  /* 0x0002003102500984 */ /* 0x0007280008000c00 */
[----:B------:R1:W1:Y:S01]  /*6b20*/  @P0 LDS.128 R84, [R4+0x210] ;  /* 0x0002100004540984 */ /* 0x0002620000000c00 */
        /* <DEDUP_REMOVED lines=8> */
[----:B---3--:R-:W-:Y:S02]  /*6bb0*/  VIADD R2, R0, 0xc0 ;  /* 0x000000c000027836 */ /* 0x008fe40000000000 */
[----:B--2---:R-:W-:Y:S05]  /*6bc0*/  IMAD.U32 R0, RZ, RZ, UR37 ;  /* 0x00000025ff007e24 */ /* 0x004fea000f8e00ff */
[----:B------:R-:W-:Y:S04]  /*6bd0*/  PRMT R0, R0, 0x654, R2 ;  /* 0x0000065400007816 */ /* 0x000fe80000000002 */
[----:B-----5:R2:W-:Y:S02]  /*6be0*/  SYNCS.ARRIVE.TRANS64.RED.A1T0 RZ, [R0+URZ], RZ ;  /* 0x000000ff00ff79a7 */ /* 0x0205e400081004ff */
[----:B--2---:R-:W-:Y:S04]  /*6bf0*/  SEL R0, RZ, 0x1, P0 ;  /* 0x00000001ff007807 */ /* 0x004fe80000000000 */
[----:B-1--4-:R-:W-:Y:S02]  /*6c00*/  LOP3.LUT R104, R104, R0, RZ, 0x3c, !PT ;  /* 0x0000000068687212 */ /* 0x012fe400078e3cff */
.L_x_108:
[----:B------:R-:W-:Y:S05]  /*6c10*/  BSYNC B1 ;  /* 0x0000000000017941 */ /* 0x000fea0003800000 */
.L_x_107:
[----:B------:R-:W-:Y:S05]  /*6c20*/  VIADD R0, R48, 0x40 ;  /* 0x0000004030007836 */ /* 0x000fea0000000000 */
[----:B------:R-:W-:Y:S04]  /*6c30*/  SHF.R.U32.HI R0, RZ, 0x15, R0 ;  /* 0x00000015ff007819 */ /* 0x000fe80000011600 */
[----:B------:R-:W-:Y:S11]  /*6c40*/  LOP3.LUT P0, RZ, R0, 0x3, R101, 0x48, !PT ;  /* 0x0000000300ff7812 */ /* 0x000ff60007804865 */
[----:B------:R-:W-:Y:S02]  /*6c50*/  @!UPT UIADD3 URZ, UPT, UPT, URZ, URZ, URZ ;  /* 0x000000fffffff290 */ /* 0x000fe4000fffe0ff */
[----:B------:R-:W-:Y:S05]  /*6c60*/  @!P0 BRA `(.L_x_112) ;  /* 0x0000000000408947 */ /* 0x000fea0003800000 */
[----:B------:R-:W2:Y:S01]  /*6c70*/  LDCU.64 UR8, c[0x4][0x78] ;  /* 0x01000f00ff0877ac */ /* 0x000ea20008000a00 */
[----:B------:R-:W-:Y:S01]  /*6c80*/  MOV R3, 0x0 ;  /* 0x0000000000037802 */ /* 0x000fe20000000f00 */
[----:B------:R-:W-:Y:S02]  /*6c90*/  HFMA2 R12, -RZ, RZ, 0, 5.9604644775390625e-08 ;  /* 0x00000001ff0c7431 */ /* 0x000fe400000001ff */
[----:B------:R-:W-:Y:S02]  /*6ca0*/  IMAD.MOV.U32 R8, RZ, RZ, 0x192 ;  /* 0x00000192ff087424 */ /* 0x000fe400078e00ff */
[----:B------:R-:W-:Y:S01]  /*6cb0*/  IMAD.MOV.U32 R13, RZ, RZ, RZ ;  /* 0x000000ffff0d7224 */ /* 0x000fe200078e00ff */
[----:B------:R-:W3:Y:S01]  /*6cc0*/  LDCU.64 UR6, c[0x4][0x80] ;  /* 0x01001000ff0677ac */ /* 0x000ee20008000a00 */
[----:B------:R-:W4:Y:S01]  /*6cd0*/  LDC.64 R2, c[0x4][R3] ;  /* 0x0100000003027b82 */ /* 0x000f220000000a00 */
[----:B------:R-:W5:Y:S01]  /*6ce0*/  LDCU.64 UR4, c[0x4][0x18] ;  /* 0x01000300ff0477ac */ /* 0x000f620008000a00 */
[----:B--2---:R-:W-:Y:S01]  /*6cf0*/  MOV R5, UR9 ;  /* 0x0000000900057c02 */ /* 0x004fe20008000f00 */
[----:B------:R-:W-:Y:S01]  /*6d00*/  IMAD.U32 R4, RZ, RZ, UR8 ;  /* 0x00000008ff047e24 */ /* 0x000fe2000f8e00ff */
[----:B---3--:R-:W-:Y:S01]  /*6d10*/  MOV R7, UR7 ;  /* 0x0000000700077c02 */ /* 0x008fe20008000f00 */
[----:B------:R-:W-:Y:S01]  /*6d20*/  IMAD.U32 R6, RZ, RZ, UR6 ;  /* 0x00000006ff067e24 */ /* 0x000fe2000f8e00ff */
[----:B-----5:R-:W-:Y:S01]  /*6d30*/  MOV R11, UR5 ;  /* 0x00000005000b7c02 */ /* 0x020fe20008000f00 */
[----:B------:R-:W-:Y:S02]  /*6d40*/  IMAD.U32 R10, RZ, RZ, UR4 ;  /* 0x00000004ff0a7e24 */ /* 0x000fe4000f8e00ff */
[----:B------:R-:W-:Y:S07]  /*6d50*/  LEPC R20, `(.L_x_112) ;  /* 0x000000001014794e */ /* 0x000fee0000000000 */
[----:B-1--4-:R-:W-:Y:S05]  /*6d60*/  CALL.ABS.NOINC R2 ;  /* 0x0000000002007343 */ /* 0x012fea0003c00000 */
.L_x_112:
[-C--:B------:R-:W-:Y:S01]  /*6d70*/  F2FP.F16.E5M2.UNPACK_B R0, R81.reuse ;  /* 0x00000051ff00723e */ /* 0x080fe200020004ff */
[----:B------:R-:W-:Y:S05]  /*6d80*/  WARPSYNC.ALL ;  /* 0x0000000000007948 */ /* 0x000fea0003800000 */
[----:B------:R-:W-:Y:S01]  /*6d90*/  R2UR UR4, R48 ;  /* 0x00000000300472ca */ /* 0x000fe200000e0000 */
[--C-:B------:R-:W-:Y:S01]  /*6da0*/  HADD2.F32 R54, -RZ, R0.reuse.H0_H0 ;  /* 0x20000000ff367230 */ /* 0x100fe20000004100 */
[-C--:B------:R-:W-:Y:S01]  /*6db0*/  F2FP.F16.E5M2.UNPACK_B R2, R80.reuse.H1 ;  /* 0x00000050ff02723e */ /* 0x080fe200030004ff */
[----:B------:R-:W-:Y:S01]  /*6dc0*/  HADD2.F32 R55, -RZ, R0.H1_H1 ;  /* 0x30000000ff377230 */ /* 0x000fe20000004100 */
[----:B------:R-:W-:Y:S01]  /*6dd0*/  F2FP.F16.E5M2.UNPACK_B R0, R81.H1 ;  /* 0x00000051ff00723e */ /* 0x000fe200030004ff */
[----:B------:R-:W-:Y:S01]  /*6de0*/  BSSY.RECONVERGENT B0, `(.L_x_113) ;  /* 0x0000095000007945 */ /* 0x000fe20003800200 */
[----:B------:R-:W-:Y:S01]  /*6df0*/  F2FP.F16.E5M2.UNPACK_B R3, R80 ;  /* 0x00000050ff03723e */ /* 0x000fe200020004ff */
[----:B------:R-:W-:Y:S01]  /*6e00*/  HADD2.F32 R52, -RZ, R2.H0_H0 ;  /* 0x20000002ff347230 */ /* 0x000fe20000004100 */
[----:B------:R-:W-:Y:S01]  /*6e10*/  ISETP.NE.AND P0, PT, R110, RZ, PT ;  /* 0x000000ff6e00720c */ /* 0x000fe20003f05270 */
[--C-:B------:R-:W-:Y:S01]  /*6e20*/  HADD2.F32 R56, -RZ, R0.reuse.H0_H0 ;  /* 0x20000000ff387230 */ /* 0x100fe20000004100 */
[----:B------:R-:W-:Y:S01]  /*6e30*/  ISETP.NE.AND P6, PT, R118, RZ, PT ;  /* 0x000000ff7600720c */ /* 0x000fe20003fc5270 */
[----:B------:R-:W-:Y:S01]  /*6e40*/  HADD2.F32 R57, -RZ, R0.H1_H1 ;  /* 0x30000000ff397230 */ /* 0x000fe20000004100 */
[-C--:B------:R-:W-:Y:S01]  /*6e50*/  F2FP.F16.E5M2.UNPACK_B R0, R83.reuse ;  /* 0x00000053ff00723e */ /* 0x080fe200020004ff */
[----:B-1----:R-:W-:Y:S01]  /*6e60*/  LDTM.16dp32bit_t0_t15.x32 R4, tmem[UR4+0x40] ;  /* 0x00004004000479ee */ /* 0x002fe20008a80000 */
[----:B------:R-:W1:Y:S01]  /*6e70*/  LDTM.16dp32bit_t16_t31.x32 R4, tmem[UR4+0x60] ;  /* 0x00006004000479ee */ /* 0x000e620008aa0000 */
[----:B------:R-:W-:Y:S01]  /*6e80*/  HADD2.F32 R53, -RZ, R2.H1_H1 ;  /* 0x30000002ff357230 */ /* 0x000fe20000004100 */
[----:B------:R-:W-:Y:S01]  /*6e90*/  F2FP.F16.E5M2.UNPACK_B R2, R82.H1 ;  /* 0x00000052ff02723e */ /* 0x000fe200030004ff */
[--C-:B------:R-:W-:Y:S02]  /*6ea0*/  HADD2.F32 R50, -RZ, R3.reuse.H0_H0 ;  /* 0x20000003ff327230 */ /* 0x100fe40000004100 */
[--C-:B------:R-:W-:Y:S02]  /*6eb0*/  HADD2.F32 R62, -RZ, R0.reuse.H0_H0 ;  /* 0x20000000ff3e7230 */ /* 0x100fe40000004100 */
[----:B------:R-:W-:Y:S01]  /*6ec0*/  HADD2.F32 R63, -RZ, R0.H1_H1 ;  /* 0x30000000ff3f7230 */ /* 0x000fe20000004100 */
[----:B------:R-:W-:Y:S01]  /*6ed0*/  F2FP.F16.E5M2.UNPACK_B R0, R84.H1 ;  /* 0x00000054ff00723e */ /* 0x000fe200030004ff */
[--C-:B------:R-:W-:Y:S02]  /*6ee0*/  HADD2.F32 R60, -RZ, R2.reuse.H0_H0 ;  /* 0x20000002ff3c7230 */ /* 0x100fe40000004100 */
[----:B------:R-:W-:Y:S01]  /*6ef0*/  HADD2.F32 R61, -RZ, R2.H1_H1 ;  /* 0x30000002ff3d7230 */ /* 0x000fe20000004100 */
[----:B------:R-:W-:Y:S01]  /*6f00*/  F2FP.F16.E5M2.UNPACK_B R2, R83.H1 ;  /* 0x00000053ff02723e */ /* 0x000fe200030004ff */
[----:B------:R-:W-:Y:S01]  /*6f10*/  HADD2.F32 R51, -RZ, R3.H1_H1 ;  /* 0x30000003ff337230 */ /* 0x000fe20000004100 */
[----:B------:R-:W-:Y:S01]  /*6f20*/  F2FP.F16.E5M2.UNPACK_B R3, R82 ;  /* 0x00000052ff03723e */ /* 0x000fe200020004ff */
[--C-:B------:R-:W-:Y:S02]  /*6f30*/  HADD2.F32 R68, -RZ, R0.reuse.H0_H0 ;  /* 0x20000000ff447230 */ /* 0x100fe40000004100 */
[----:B------:R-:W-:Y:S01]  /*6f40*/  HADD2.F32 R69, -RZ, R0.H1_H1 ;  /* 0x30000000ff457230 */ /* 0x000fe20000004100 */
[-C--:B------:R-:W-:Y:S01]  /*6f50*/  F2FP.F16.E5M2.UNPACK_B R0, R85.reuse.H1 ;  /* 0x00000055ff00723e */ /* 0x080fe200030004ff */
[--C-:B------:R-:W-:Y:S02]  /*6f60*/  HADD2.F32 R64, -RZ, R2.reuse.H0_H0 ;  /* 0x20000002ff407230 */ /* 0x100fe40000004100 */
[----:B------:R-:W-:Y:S01]  /*6f70*/  HADD2.F32 R65, -RZ, R2.H1_H1 ;  /* 0x30000002ff417230 */ /* 0x000fe20000004100 */
[----:B------:R-:W-:Y:S01]  /*6f80*/  F2FP.F16.E5M2.UNPACK_B R2, R85 ;  /* 0x00000055ff02723e */ /* 0x000fe200020004ff */
[--C-:B------:R-:W-:Y:S02]  /*6f90*/  HADD2.F32 R58, -RZ, R3.reuse.H0_H0 ;  /* 0x20000003ff3a7230 */ /* 0x100fe40000004100 */
[C---:B-1----:R-:W-:Y:S01]  /*6fa0*/  FMUL R7, R47.reuse, R7 ;  /* 0x000000072f077220 */ /* 0x042fe20000400000 */
[----:B------:R-:W-:Y:S01]  /*6fb0*/  HADD2.F32 R59, -RZ, R3.H1_H1 ;  /* 0x30000003ff3b7230 */ /* 0x000fe20000004100 */
[----:B------:R-:W-:Y:S01]  /*6fc0*/  F2FP.F16.E5M2.UNPACK_B R3, R84 ;  /* 0x00000054ff03723e */ /* 0x000fe200020004ff */
[--C-:B------:R-:W-:Y:S02]  /*6fd0*/  HADD2.F32 R72, -RZ, R0.reuse.H0_H0 ;  /* 0x20000000ff487230 */ /* 0x100fe40000004100 */
[C---:B------:R-:W-:Y:S01]  /*6fe0*/  FMUL R11, R47.reuse, R11 ;  /* 0x0000000b2f0b7220 */ /* 0x040fe20000400000 */
[----:B------:R-:W-:Y:S01]  /*6ff0*/  HADD2.F32 R73, -RZ, R0.H1_H1 ;  /* 0x30000000ff497230 */ /* 0x000fe20000004100 */
[----:B------:R-:W-:Y:S01]  /*7000*/  F2FP.F16.E5M2.UNPACK_B R0, R87 ;  /* 0x00000057ff00723e */ /* 0x000fe200020004ff */
[--C-:B------:R-:W-:Y:S02]  /*7010*/  HADD2.F32 R70, -RZ, R2.reuse.H0_H0 ;  /* 0x20000002ff467230 */ /* 0x100fe40000004100 */
[C---:B------:R-:W-:Y:S01]  /*7020*/  FMUL R15, R47.reuse, R15 ;  /* 0x0000000f2f0f7220 */ /* 0x040fe20000400000 */
[----:B------:R-:W-:Y:S01]  /*7030*/  HADD2.F32 R71, -RZ, R2.H1_H1 ;  /* 0x30000002ff477230 */ /* 0x000fe20000004100 */
[-C--:B------:R-:W-:Y:S01]  /*7040*/  F2FP.F16.E5M2.UNPACK_B R2, R86.reuse.H1 ;  /* 0x00000056ff02723e */ /* 0x080fe200030004ff */
[--C-:B------:R-:W-:Y:S02]  /*7050*/  HADD2.F32 R66, -RZ, R3.reuse.H0_H0 ;  /* 0x20000003ff427230 */ /* 0x100fe40000004100 */
[----:B------:R-:W-:Y:S01]  /*7060*/  HADD2.F32 R67, -RZ, R3.H1_H1 ;  /* 0x30000003ff437230 */ /* 0x000fe20000004100 */
[----:B------:R-:W-:Y:S01]  /*7070*/  F2FP.F16.E5M2.UNPACK_B R3, R86 ;  /* 0x00000056ff03723e */ /* 0x000fe200020004ff */
[--C-:B------:R-:W-:Y:S02]  /*7080*/  HADD2.F32 R78, -RZ, R0.reuse.H0_H0 ;  /* 0x20000000ff4e7230 */ /* 0x100fe40000004100 */
[----:B------:R-:W-:Y:S02]  /*7090*/  HADD2.F32 R79, -RZ, R0.H1_H1 ;  /* 0x30000000ff4f7230 */ /* 0x000fe40000004100 */
[C---:B------:R-:W-:Y:S01]  /*70a0*/  FMUL R0, R47.reuse, R4 ;  /* 0x000000042f007220 */ /* 0x040fe20000400000 */
[--C-:B------:R-:W-:Y:S02]  /*70b0*/  HADD2.F32 R76, -RZ, R2.reuse.H0_H0 ;  /* 0x20000002ff4c7230 */ /* 0x100fe40000004100 */
[----:B------:R-:W-:Y:S01]  /*70c0*/  FMUL R4, R47, R8 ;  /* 0x000000082f047220 */ /* 0x000fe20000400000 */
[----:B------:R-:W-:Y:S02]  /*70d0*/  HADD2.F32 R77, -RZ, R2.H1_H1 ;  /* 0x30000002ff4d7230 */ /* 0x000fe40000004100 */
[----:B------:R-:W-:Y:S01]  /*70e0*/  FFMA R0, R49, R50, R0 ;  /* 0x0000003231007223 */ /* 0x000fe20000000000 */
[--C-:B------:R-:W-:Y:S02]  /*70f0*/  HADD2.F32 R74, -RZ, R3.reuse.H0_H0 ;  /* 0x20000003ff4a7230 */ /* 0x100fe40000004100 */
[C---:B------:R-:W-:Y:S01]  /*7100*/  FMUL R2, R47.reuse, R5 ;  /* 0x000000052f027220 */ /* 0x040fe20000400000 */
[----:B------:R-:W-:Y:S02]  /*7110*/  HADD2.F32 R75, -RZ, R3.H1_H1 ;  /* 0x30000003ff4b7230 */ /* 0x000fe40000004100 */
[C---:B------:R-:W-:Y:S01]  /*7120*/  FMUL R5, R47.reuse, R9 ;  /* 0x000000092f057220 */ /* 0x040fe20000400000 */
[----:B------:R-:W-:Y:S01]  /*7130*/  FMUL R8, R47, R12 ;  /* 0x0000000c2f087220 */ /* 0x000fe20000400000 */
[----:B------:R-:W-:Y:S01]  /*7140*/  FFMA R2, R49, R51, R2 ;  /* 0x0000003331027223 */ /* 0x000fe20000000002 */
[C---:B------:R-:W-:Y:S01]  /*7150*/  FMUL R9, R47.reuse, R13 ;  /* 0x0000000d2f097220 */ /* 0x040fe20000400000 */
[C---:B------:R-:W-:Y:S01]  /*7160*/  FMUL R12, R47.reuse, R21 ;  /* 0x000000152f0c7220 */ /* 0x040fe20000400000 */
[C---:B------:R-:W-:Y:S01]  /*7170*/  FMUL R21, R47.reuse, R30 ;  /* 0x0000001e2f157220 */ /* 0x040fe20000400000 */
[C---:B------:R-:W-:Y:S01]  /*7180*/  FMUL R13, R47.reuse, R22 ;  /* 0x000000162f0d7220 */ /* 0x040fe20000400000 */
[C---:B------:R-:W-:Y:S01]  /*7190*/  FMUL R22, R47.reuse, R31 ;  /* 0x0000001f2f167220 */ /* 0x040fe20000400000 */
        /* <DEDUP_REMOVED lines=8> */
[C---:B------:R-:W-:Y:S01]  /*7220*/  FFMA R6, R49.reuse, R56, R6 ;  /* 0x0000003831067223 */ /* 0x040fe20000000006 */
[C---:B------:R-:W-:Y:S01]  /*7230*/  FFMA R11, R49.reuse, R57, R11 ;  /* 0x00000039310b7223 */ /* 0x040fe2000000000b */
[C---:B------:R-:W-:Y:S01]  /*7240*/  FFMA R8, R49.reuse, R58, R8 ;  /* 0x0000003a31087223 */ /* 0x040fe20000000008 */
[----:B------:R-:W-:Y:S01]  /*7250*/  FFMA R9, R49, R59, R9 ;  /* 0x0000003b31097223 */ /* 0x000fe20000000009 */
[----:B------:R-:W-:Y:S01]  /*7260*/  F2FP.SATFINITE.E5M2.F32.PACK_AB_MERGE_C R52, R7, R3, RZ ;  /* 0x000000030734723e */ /* 0x000fe200048060ff */
[----:B------:R-:W-:Y:S01]  /*7270*/  FFMA R10, R49, R60, R10 ;  /* 0x0000003c310a7223 */ /* 0x000fe2000000000a */
[----:B------:R-:W-:Y:S01]  /*7280*/  F2FP.SATFINITE.E5M2.F32.PACK_AB_MERGE_C R53, R11, R6, RZ ;  /* 0x000000060b35723e */ /* 0x000fe200048060ff */
[----:B------:R-:W-:Y:S01]  /*7290*/  FFMA R15, R49, R61, R15 ;  /* 0x0000003d310f7223 */ /* 0x000fe2000000000f */
[C---:B------:R-:W-:Y:S01]  /*72a0*/  FMUL R3, R47.reuse, R16 ;  /* 0x000000102f037220 */ /* 0x040fe20000400000 */
[C---:B------:R-:W-:Y:S01]  /*72b0*/  FMUL R6, R47.reuse, R17 ;  /* 0x000000112f067220 */ /* 0x040fe20000400000 */
[----:B------:R-:W-:Y:S01]  /*72c0*/  F2FP.F16.E5M2.UNPACK_B R51, R87.H1 ;  /* 0x00000057ff33723e */ /* 0x000fe200030004ff */
[----:B------:R-:W-:Y:S01]  /*72d0*/  FMUL R11, R47, R20 ;  /* 0x000000142f0b7220 */ /* 0x000fe20000400000 */
[----:B------:R-:W-:Y:S01]  /*72e0*/  F2FP.SATFINITE.E5M2.F32.PACK_AB_MERGE_C R54, R15, R10, RZ ;  /* 0x0000000a0f36723e */ /* 0x000fe200048060ff */
[C---:B------:R-:W-:Y:S01]  /*72f0*/  FFMA R3, R49.reuse, R62, R3 ;  /* 0x0000003e31037223 */ /* 0x040fe20000000003 */
[----:B------:R-:W-:Y:S01]  /*7300*/  FFMA R6, R49, R63, R6 ;  /* 0x0000003f31067223 */ /* 0x000fe20000000006 */
[----:B------:R-:W-:Y:S01]  /*7310*/  FMUL R20, R47, R29 ;  /* 0x0000001d2f147220 */ /* 0x000fe20000400000 */
[----:B------:R-:W-:Y:S01]  /*7320*/  F2FP.SATFINITE.E5M2.F32.PACK_AB_MERGE_C R29, R5, R4, R53 ;  /* 0x00000004051d723e */ /* 0x000fe20004806035 */
[----:B------:R-:W-:Y:S01]  /*7330*/  FMUL R10, R47, R19 ;  /* 0x000000132f0a7220 */ /* 0x000fe20000400000 */
[----:B------:R-:W-:Y:S01]  /*7340*/  F2FP.SATFINITE.E5M2.F32.PACK_AB_MERGE_C R30, R9, R8, R54 ;  /* 0x00000008091e723e */ /* 0x000fe20004806036 */
        /* <DEDUP_REMOVED lines=10> */
[----:B------:R-:W-:Y:S01]  /*73f0*/  FFMA R14, R49, R69, R14 ;  /* 0x00000045310e7223 */ /* 0x000fe2000000000e */
[----:B------:R-:W-:Y:S01]  /*7400*/  FMUL R18, R47, R27 ;  /* 0x0000001b2f127220 */ /* 0x000fe20000400000 */
[C---:B------:R-:W-:Y:S01]  /*7410*/  FFMA R15, R49.reuse, R70, R15 ;  /* 0x00000046310f7223 */ /* 0x040fe2000000000f */
[C---:B------:R-:W-:Y:S01]  /*7420*/  FFMA R16, R49.reuse, R71, R16 ;  /* 0x0000004731107223 */ /* 0x040fe20000000010 */
[C---:B------:R-:W-:Y:S01]  /*7430*/  FFMA R17, R49.reuse, R72, R17 ;  /* 0x0000004831117223 */ /* 0x040fe20000000011 */
[C---:B------:R-:W-:Y:S01]  /*7440*/  FFMA R18, R49.reuse, R73, R18 ;  /* 0x0000004931127223 */ /* 0x040fe20000000012 */
[----:B------:R-:W-:Y:S01]  /*7450*/  FFMA R19, R49, R74, R19 ;  /* 0x0000004a31137223 */ /* 0x000fe20000000013 */
[----:B------:R-:W-:Y:S01]  /*7460*/  FMUL R23, R47, R32 ;  /* 0x000000202f177220 */ /* 0x000fe20000400000 */
[----:B------:R-:W-:Y:S01]  /*7470*/  FFMA R20, R49, R75, R20 ;  /* 0x0000004b31147223 */ /* 0x000fe20000000014 */
[----:B------:R-:W-:Y:S01]  /*7480*/  FMUL R24, R47, R33 ;  /* 0x000000212f187220 */ /* 0x000fe20000400000 */
[--C-:B------:R-:W-:Y:S02]  /*7490*/  HADD2.F32 R50, -RZ, R51.reuse.H0_H0 ;  /* 0x20000033ff327230 */ /* 0x100fe40000004100 */
[----:B------:R-:W-:Y:S01]  /*74a0*/  FFMA R21, R49, R76, R21 ;  /* 0x0000004c31157223 */ /* 0x000fe20000000015 */
[----:B------:R-:W-:Y:S02]  /*74b0*/  HADD2.F32 R51, -RZ, R51.H1_H1 ;  /* 0x30000033ff337230 */ /* 0x000fe40000004100 */
[----:B------:R-:W-:Y:S01]  /*74c0*/  FMUL R25, R47, R34 ;  /* 0x000000222f197220 */ /* 0x000fe20000400000 */
[----:B------:R-:W-:Y:S01]  /*74d0*/  FFMA R22, R49, R77, R22 ;  /* 0x0000004d31167223 */ /* 0x000fe20000000016 */
[----:B------:R-:W-:Y:S01]  /*74e0*/  FMUL R26, R47, R35 ;  /* 0x000000232f1a7220 */ /* 0x000fe20000400000 */
[----:B------:R-:W-:Y:S01]  /*74f0*/  F2FP.SATFINITE.E5M2.F32.PACK_AB_MERGE_C R7, R10, R7, RZ ;  /* 0x000000070a07723e */ /* 0x000fe200048060ff */
[C---:B------:R-:W-:Y:S01]  /*7500*/  FFMA R23, R49.reuse, R78, R23 ;  /* 0x0000004e31177223 */ /* 0x040fe20000000017 */
[C---:B------:R-:W-:Y:S01]  /*7510*/  FFMA R24, R49.reuse, R79, R24 ;  /* 0x0000004f31187223 */ /* 0x040fe20000000018 */
[C---:B------:R-:W-:Y:S01]  /*7520*/  FFMA R25, R49.reuse, R50, R25 ;  /* 0x0000003231197223 */ /* 0x040fe20000000019 */
[----:B------:R-:W-:Y:S01]  /*7530*/  FFMA R26, R49, R51, R26 ;  /* 0x00000033311a7223 */ /* 0x000fe2000000001a */
[----:B------:R-:W-:Y:S02]  /*7540*/  F2FP.SATFINITE.E5M2.F32.PACK_AB_MERGE_C R28, R2, R0, R52 ;  /* 0x00000000021c723e */ /* 0x000fe40004806034 */
[----:B------:R-:W-:Y:S02]  /*7550*/  F2FP.SATFINITE.E5M2.F32.PACK_AB_MERGE_C R31, R6, R3, R7 ;  /* 0x00000003061f723e */ /* 0x000fe40004806007 */
[----:B------:R-:W-:Y:S02]  /*7560*/  F2FP.SATFINITE.E5M2.F32.PACK_AB_MERGE_C R13, R14, R13, RZ ;  /* 0x0000000d0e0d723e */ /* 0x000fe400048060ff */
[----:B------:R-:W-:Y:S01]  /*7570*/  F2FP.SATFINITE.E5M2.F32.PACK_AB_MERGE_C R17, R18, R17, RZ ;  /* 0x000000111211723e */ /* 0x000fe200048060ff */
[----:B------:R1:W-:Y:S01]  /*7580*/  STS.128 [R100+UR49+0x5200], R28 ;  /* 0x0052001c64007988 */ /* 0x0003e20008000c31 */
[----:B------:R-:W-:Y:S02]  /*7590*/  F2FP.SATFINITE.E5M2.F32.PACK_AB_MERGE_C R14, R22, R21, RZ ;  /* 0x00000015160e723e */ /* 0x000fe400048060ff */
[----:B------:R-:W-:Y:S02]  /*75a0*/  F2FP.SATFINITE.E5M2.F32.PACK_AB_MERGE_C R25, R26, R25, RZ ;  /* 0x000000191a19723e */ /* 0x000fe400048060ff */
[----:B------:R-:W-:Y:S02]  /*75b0*/  F2FP.SATFINITE.E5M2.F32.PACK_AB_MERGE_C R12, R12, R11, R13 ;  /* 0x0000000b0c0c723e */ /* 0x000fe4000480600d */
[----:B------:R-:W-:Y:S02]  /*75c0*/  F2FP.SATFINITE.E5M2.F32.PACK_AB_MERGE_C R13, R16, R15, R17 ;  /* 0x0000000f100d723e */ /* 0x000fe40004806011 */
        /* <DEDUP_REMOVED lines=13> */
[----:B------:R-:W-:Y:S02]  /*76a0*/  UIADD3 UR8, UP0, UPT, UR52, 0x680, URZ ;  /* 0x0000068034087890 */ /* 0x000fe4000ff1e0ff */
[----:B------:R-:W-:Y:S02]  /*76b0*/  UIADD3 UR5, UPT, UPT, UR41, 0x40, URZ ;  /* 0x0000004029057890 */ /* 0x000fe4000fffe0ff */
[----:B------:R-:W-:Y:S02]  /*76c0*/  UIADD3 UR4, UPT, UPT, UR49, 0x5200, URZ ;  /* 0x0000520031047890 */ /* 0x000fe4000fffe0ff */
[----:B------:R-:W-:Y:S01]  /*76d0*/  UIADD3.X UR9, UPT, UPT, URZ, UR53, URZ, UP0, !UPT ;  /* 0x00000035ff097290 */ /* 0x000fe200087fe4ff */
[----:B------:R-:W-:Y:S01]  /*76e0*/  UMOV UR6, UR42 ;  /* 0x0000002a00067c82 */ /* 0x000fe20008000000 */
[----:B------:R-:W-:Y:S07]  /*76f0*/  UMOV UR7, UR36 ;  /* 0x0000002400077c82 */ /* 0x000fee0008000000 */
[----:B------:R2:W-:Y:S01]  /*7700*/  UTMASTG.3D [UR4], [UR8] ;  /* 0x00000004080073b5 */ /* 0x0005e20008010000 */
[----:B------:R0:W-:Y:S01]  /*7710*/  UTMACMDFLUSH ;  /* 0x00000000000079b7 */ /* 0x0001e20000000000 */
[----:B--2---:R-:W-:Y:S04]  /*7720*/  DEPBAR.LE SB0, 0x1 ;  /* 0x000080400000791a */ /* 0x004fe80000000000 */
.L_x_114:
[----:B------:R-:W-:Y:S05]  /*7730*/  BSYNC.RECONVERGENT B0 ;  /* 0x0000000000007941 */ /* 0x000fea0003800200 */
.L_x_113:
        /* <DEDUP_REMOVED lines=15> */
.L_x_118:
[----:B------:R-:W-:Y:S05]  /*7830*/  BSYNC B0 ;  /* 0x0000000000007941 */ /* 0x000fea0003800000 */
.L_x_117:
[----:B------:R-:W-:Y:S01]  /*7840*/  ISETP.NE.AND P0, PT, R116, RZ, PT ;  /* 0x000000ff7400720c */ /* 0x000fe20003f05270 */
[----:B------:R-:W-:Y:S11]  /*7850*/  VIADD R105, R105, 0x1 ;  /* 0x0000000169697836 */ /* 0x000ff60000000000 */
[----:B------:R-:W-:Y:S01]  /*7860*/  @!UPT UIADD3 URZ, UPT, UPT, URZ, URZ, URZ ;  /* 0x000000fffffff290 */ /* 0x000fe2000fffe0ff */
[----:B------:R3:W4:Y:S04]  /*7870*/  @P0 LDS.128 R84, [R2+0x210] ;  /* 0x0002100002540984 */ /* 0x0007280000000c00 */
[----:B------:R1:W1:Y:S01]  /*7880*/  @P0 LDS.128 R80, [R3+UR49+0x200] ;  /* 0x0002003103500984 */ /* 0x0002620008000c00 */
        /* <DEDUP_REMOVED lines=14> */
.L_x_116:
[----:B------:R-:W-:Y:S05]  /*7970*/  BSYNC B1 ;  /* 0x0000000000017941 */ /* 0x000fea0003800000 */
.L_x_115:
[----:B------:R-:W-:Y:S05]  /*7980*/  VIADD R0, R48, 0x80 ;  /* 0x0000008030007836 */ /* 0x000fea0000000000 */
[----:B------:R-:W-:Y:S04]  /*7990*/  SHF.R.U32.HI R0, RZ, 0x15, R0 ;  /* 0x00000015ff007819 */ /* 0x000fe80000011600 */
[----:B------:R-:W-:Y:S11]  /*79a0*/  LOP3.LUT P0, RZ, R0, 0x3, R101, 0x48, !PT ;  /* 0x0000000300ff7812 */ /* 0x000ff60007804865 */
[----:B------:R-:W-:Y:S02]  /*79b0*/  @!UPT UIADD3 URZ, UPT, UPT, URZ, URZ, URZ ;  /* 0x000000fffffff290 */ /* 0x000fe4000fffe0ff */
[----:B------:R-:W-:Y:S05]  /*79c0*/  @!P0 BRA `(.L_x_120) ;  /* 0x0000000000408947 */ /* 0x000fea0003800000 */
[----:B------:R-:W2:Y:S01]  /*79d0*/  LDCU.64 UR8, c[0x4][0x78] ;  /* 0x01000f00ff0877ac */ /* 0x000ea20008000a00 */
[----:B------:R-:W-:Y:S01]  /*79e0*/  MOV R3, 0x0 ;  /* 0x0000000000037802 */ /* 0x000fe20000000f00 */
[----:B-1----:R-:W-:Y:S02]  /*79f0*/  HFMA2 R12, -RZ, RZ, 0, 5.9604644775390625e-08 ;  /* 0x00000001ff0c7431 */ /* 0x002fe400000001ff */
[----:B------:R-:W-:Y:S02]  /*7a00*/  IMAD.MOV.U32 R8, RZ, RZ, 0x192 ;  /* 0x00000192ff087424 */ /* 0x000fe400078e00ff */
[----:B------:R-:W-:Y:S01]  /*7a10*/  IMAD.MOV.U32 R13, RZ, RZ, RZ ;  /* 0x000000ffff0d7224 */ /* 0x000fe200078e00ff */
[----:B------:R-:W1:Y:S01]  /*7a20*/  LDCU.64 UR6, c[0x4][0x80] ;  /* 0x01001000ff0677ac */ /* 0x000e620008000a00 */
[----:B------:R-:W3:Y:S01]  /*7a30*/  LDC.64 R2, c[0x4][R3] ;  /* 0x0100000003027b82 */ /* 0x000ee20000000a00 */
[----:B------:R-:W4:Y:S01]  /*7a40*/  LDCU.64 UR4, c[0x4][0x18] ;  /* 0x01000300ff0477ac */ /* 0x000f220008000a00 */
[----:B--2---:R-:W-:Y:S01]  /*7a50*/  MOV R5, UR9 ;  /* 0x0000000900057c02 */ /* 0x004fe20008000f00 */
[----:B------:R-:W-:Y:S01]  /*7a60*/  IMAD.U32 R4, RZ, RZ, UR8 ;  /* 0x00000008ff047e24 */ /* 0x000fe2000f8e00ff */
[----:B-1----:R-:W-:Y:S01]  /*7a70*/  MOV R7, UR7 ;  /* 0x0000000700077c02 */ /* 0x002fe20008000f00 */
[----:B------:R-:W-:Y:S01]  /*7a80*/  IMAD.U32 R6, RZ, RZ, UR6 ;  /* 0x00000006ff067e24 */ /* 0x000fe2000f8e00ff */
[----:B----4-:R-:W-:Y:S01]  /*7a90*/  MOV R11, UR5 ;  /* 0x00000005000b7c02 */ /* 0x010fe20008000f00 */
[----:B------:R-:W-:Y:S02]  /*7aa0*/  IMAD.U32 R10, RZ, RZ, UR4 ;  /* 0x00000004ff0a7e24 */ /* 0x000fe4000f8e00ff */
[----:B------:R-:W-:Y:S07]  /*7ab0*/  LEPC R20, `(.L_x_120) ;  /* 0x000000001014794e */ /* 0x000fee0000000000 */
[----:B---3--:R-:W-:Y:S05]  /*7ac0*/  CALL.ABS.NOINC R2 ;  /* 0x0000000002007343 */ /* 0x008fea0003c00000 */
.L_x_120:
        /* <DEDUP_REMOVED lines=148> */
[----:B------:R-:W-:Y:S02]  /*8410*/  UIADD3 UR8, UP0, UPT, UR52, 0x680, URZ ;  /* 0x0000068034087890 */ /* 0x000fe4000ff1e0ff */
[----:B------:R-:W-:Y:S02]  /*8420*/  UIADD3 UR5, UPT, UPT, UR41, 0x80, URZ ;  /* 0x0000008029057890 */ /* 0x000fe4000fffe0ff */
[----:B------:R-:W-:Y:S01]  /*8430*/  MOV R109, UR10 ;  /* 0x0000000a006d7c02 */ /* 0x000fe20008000f00 */
[----:B------:R-:W-:Y:S01]  /*8440*/  UIADD3.X UR9, UPT, UPT, URZ, UR53, URZ, UP0, !UPT ;  /* 0x00000035ff097290 */ /* 0x000fe200087fe4ff */
[----:B------:R-:W-:Y:S02]  /*8450*/  UMOV UR6, UR42 ;  /* 0x0000002a00067c82 */ /* 0x000fe40008000000 */
[----:B------:R-:W-:Y:S01]  /*8460*/  R2UR UR4, R109 ;  /* 0x000000006d0472ca */ /* 0x000fe200000e0000 */
[----:B------:R-:W-:Y:S11]  /*8470*/  UMOV UR7, UR36 ;  /* 0x0000002400077c82 */ /* 0x000ff60008000000 */
[----:B------:R-:W-:Y:S01]  /*8480*/  @!UPT UIADD3 URZ, UPT, UPT, URZ, URZ, URZ ;  /* 0x000000fffffff290 */ /* 0x000fe2000fffe0ff */
[----:B------:R2:W-:Y:S01]  /*8490*/  UTMASTG.3D [UR4], [UR8] ;  /* 0x00000004080073b5 */ /* 0x0005e20008010000 */
[----:B------:R0:W-:Y:S01]  /*84a0*/  UTMACMDFLUSH ;  /* 0x00000000000079b7 */ /* 0x0001e20000000000 */
[----:B--2---:R-:W-:Y:S04]  /*84b0*/  DEPBAR.LE SB0, 0x1 ;  /* 0x000080400000791a */ /* 0x004fe80000000000 */
.L_x_122:
[----:B------:R-:W-:Y:S05]  /*84c0*/  BSYNC.RECONVERGENT B0 ;  /* 0x0000000000007941 */ /* 0x000fea0003800200 */
.L_x_121:
        /* <DEDUP_REMOVED lines=15> */
.L_x_126:
[----:B------:R-:W-:Y:S05]  /*85c0*/  BSYNC B0 ;  /* 0x0000000000007941 */ /* 0x000fea0003800000 */
.L_x_125:
        /* <DEDUP_REMOVED lines=19> */
.L_x_124:
[----:B------:R-:W-:Y:S05]  /*8700*/  BSYNC B1 ;  /* 0x0000000000017941 */ /* 0x000fea0003800000 */
.L_x_123:
        /* <DEDUP_REMOVED lines=21> */
.L_x_128:
[----:B------:R-:W-:Y:S01]  /*8860*/  ISETP.NE.AND P0, PT, R110, RZ, PT ;  /* 0x000000ff6e00720c */ /* 0x000fe20003f05270 */
[----:B------:R-:W-:Y:S05]  /*8870*/  WARPSYNC.ALL ;  /* 0x0000000000007948 */ /* 0x000fea0003800000 */
[----:B------:R-:W-:Y:S01]  /*8880*/  R2UR UR4, R48 ;  /* 0x00000000300472ca */ /* 0x000fe200000e0000 */
[----:B------:R-:W-:Y:S01]  /*8890*/  BSSY.RECONVERGENT B0, `(.L_x_129) ;  /* 0x000009c000007945 */ /* 0x000fe20003800200 */
[-C--:B------:R-:W-:Y:S02]  /*88a0*/  F2FP.F16.E5M2.UNPACK_B R2, R80.reuse ;  /* 0x00000050ff02723e */ /* 0x080fe400020004ff */
[----:B------:R-:W-:Y:S02]  /*88b0*/  F2FP.F16.E5M2.UNPACK_B R80, R80.H1 ;  /* 0x00000050ff50723e */ /* 0x000fe400030004ff */
[-C--:B------:R-:W-:Y:S01]  /*88c0*/  F2FP.F16.E5M2.UNPACK_B R51, R81.reuse ;  /* 0x00000051ff33723e */ /* 0x080fe200020004ff */
[--C-:B------:R-:W-:Y:S01]  /*88d0*/  HADD2.F32 R0, -RZ, R2.reuse.H0_H0 ;  /* 0x20000002ff007230 */ /* 0x100fe20000004100 */
[----:B------:R-:W-:Y:S01]  /*88e0*/  F2FP.F16.E5M2.UNPACK_B R81, R81.H1 ;  /* 0x00000051ff51723e */ /* 0x000fe200030004ff */
[----:B------:R-:W-:Y:S01]  /*88f0*/  HADD2.F32 R2, -RZ, R2.H1_H1 ;  /* 0x30000002ff027230 */ /* 0x000fe20000004100 */
[-C--:B------:R-:W-:Y:S01]  /*8900*/  F2FP.F16.E5M2.UNPACK_B R55, R82.reuse ;  /* 0x00000052ff37723e */ /* 0x080fe200020004ff */
[--C-:B------:R-:W-:Y:S01]  /*8910*/  HADD2.F32 R3, -RZ, R80.reuse.H0_H0 ;  /* 0x20000050ff037230 */ /* 0x100fe20000004100 */
[----:B------:R-:W-:Y:S01]  /*8920*/  F2FP.F16.E5M2.UNPACK_B R82, R82.H1 ;  /* 0x00000052ff52723e */ /* 0x000fe200030004ff */
[----:B-1----:R-:W-:Y:S01]  /*8930*/  LDTM.16dp32bit_t0_t15.x32 R4, tmem[UR4+0xc0] ;  /* 0x0000c004000479ee */ /* 0x002fe20008a80000 */
[----:B------:R-:W1:Y:S01]  /*8940*/  LDTM.16dp32bit_t16_t31.x32 R4, tmem[UR4+0xe0] ;  /* 0x0000e004000479ee */ /* 0x000e620008aa0000 */
[----:B------:R-:W-:Y:S01]  /*8950*/  NOP ;  /* 0x0000000000007918 */ /* 0x000fe20000000000 */
[--C-:B------:R-:W-:Y:S01]  /*8960*/  HADD2.F32 R50, -RZ, R51.reuse.H0_H0 ;  /* 0x20000033ff327230 */ /* 0x100fe20000004100 */
[----:B------:R-:W-:Y:S01]  /*8970*/  R2UR UR5, R113 ;  /* 0x00000000710572ca */ /* 0x000fe200000e0000 */
[----:B------:R-:W-:Y:S01]  /*8980*/  HADD2.F32 R51, -RZ, R51.H1_H1 ;  /* 0x30000033ff337230 */ /* 0x000fe20000004100 */
[----:B------:R-:W-:Y:S01]  /*8990*/  F2FP.F16.E5M2.UNPACK_B R59, R83 ;  /* 0x00000053ff3b723e */ /* 0x000fe200020004ff */
[--C-:B------:R-:W-:Y:S01]  /*89a0*/  HADD2.F32 R54, -RZ, R55.reuse.H0_H0 ;  /* 0x20000037ff367230 */ /* 0x100fe20000004100 */
[----:B------:R-:W-:Y:S01]  /*89b0*/  F2FP.F16.E5M2.UNPACK_B R63, R84 ;  /* 0x00000054ff3f723e */ /* 0x000fe200020004ff */
[----:B------:R-:W-:Y:S01]  /*89c0*/  HADD2.F32 R55, -RZ, R55.H1_H1 ;  /* 0x30000037ff377230 */ /* 0x000fe20000004100 */
[----:B------:R-:W-:Y:S01]  /*89d0*/  F2FP.F16.E5M2.UNPACK_B R67, R85 ;  /* 0x00000055ff43723e */ /* 0x000fe200020004ff */
[--C-:B------:R-:W-:Y:S01]  /*89e0*/  HADD2.F32 R58, -RZ, R59.reuse.H0_H0 ;  /* 0x2000003bff3a7230 */ /* 0x100fe20000004100 */
[----:B------:R-:W-:Y:S01]  /*89f0*/  F2FP.F16.E5M2.UNPACK_B R71, R86 ;  /* 0x00000056ff47723e */ /* 0x000fe200020004ff */
[----:B------:R-:W-:Y:S01]  /*8a00*/  HADD2.F32 R59, -RZ, R59.H1_H1 ;  /* 0x3000003bff3b7230 */ /* 0x000fe20000004100 */
[----:B------:R-:W-:Y:S01]  /*8a10*/  F2FP.F16.E5M2.UNPACK_B R74, R87 ;  /* 0x00000057ff4a723e */ /* 0x000fe200020004ff */
[--C-:B------:R-:W-:Y:S01]  /*8a20*/  HADD2.F32 R62, -RZ, R63.reuse.H0_H0 ;  /* 0x2000003fff3e7230 */ /* 0x100fe20000004100 */
[----:B------:R-:W-:Y:S01]  /*8a30*/  F2FP.F16.E5M2.UNPACK_B R83, R83.H1 ;  /* 0x00000053ff53723e */ /* 0x000fe200030004ff */
[----:B------:R-:W-:Y:S01]  /*8a40*/  UIADD3 UR5, UPT, UPT, UR5, 0x130, URZ ;  /* 0x0000013005057890 */ /* 0x000fe2000fffe0ff */
[----:B------:R-:W-:Y:S01]  /*8a50*/  HADD2.F32 R63, -RZ, R63.H1_H1 ;  /* 0x3000003fff3f7230 */ /* 0x000fe20000004100 */
[----:B------:R-:W-:Y:S01]  /*8a60*/  F2FP.F16.E5M2.UNPACK_B R84, R84.H1 ;  /* 0x00000054ff54723e */ /* 0x000fe200030004ff */
[--C-:B------:R-:W-:Y:S01]  /*8a70*/  HADD2.F32 R66, -RZ, R67.reuse.H0_H0 ;  /* 0x20000043ff427230 */ /* 0x100fe20000004100 */
[----:B------:R-:W-:Y:S01]  /*8a80*/  UPRMT UR5, UR37, 0x654, UR5 ;  /* 0x0000065425057896 */ /* 0x000fe20008000005 */
[----:B------:R-:W-:Y:S01]  /*8a90*/  HADD2.F32 R67, -RZ, R67.H1_H1 ;  /* 0x30000043ff437230 */ /* 0x000fe20000004100 */
[----:B------:R-:W-:Y:S01]  /*8aa0*/  F2FP.F16.E5M2.UNPACK_B R85, R85.H1 ;  /* 0x00000055ff55723e */ /* 0x000fe200030004ff */
[--C-:B------:R-:W-:Y:S02]  /*8ab0*/  HADD2.F32 R70, -RZ, R71.reuse.H0_H0 ;  /* 0x20000047ff467230 */ /* 0x100fe40000004100 */
[C---:B-1----:R-:W-:Y:S01]  /*8ac0*/  FMUL R4, R47.reuse, R4 ;  /* 0x000000042f047220 */ /* 0x042fe20000400000 */
[C---:B------:R-:W-:Y:S01]  /*8ad0*/  FMUL R5, R47.reuse, R5 ;  /* 0x000000052f057220 */ /* 0x040fe20000400000 */
[C---:B------:R-:W-:Y:S01]  /*8ae0*/  FMUL R8, R47.reuse, R8 ;  /* 0x000000082f087220 */ /* 0x040fe20000400000 */
[----:B------:R-:W-:Y:S01]  /*8af0*/  FMUL R9, R47, R9 ;  /* 0x000000092f097220 */ /* 0x000fe20000400000 */
[C---:B------:R-:W-:Y:S01]  /*8b00*/  FFMA R4, R49.reuse, R0, R4 ;  /* 0x0000000031047223 */ /* 0x040fe20000000004 */
[----:B------:R-:W-:Y:S01]  /*8b10*/  SYNCS.ARRIVE.TRANS64.RED.A1T0 RZ, [UR5], RZ ;  /* 0x000000ffffff79a7 */ /* 0x000fe20008100405 */
        /* <DEDUP_REMOVED lines=8> */
[----:B------:R-:W-:Y:S02]  /*8ba0*/  HADD2.F32 R71, -RZ, R71.H1_H1 ;  /* 0x30000047ff477230 */ /* 0x000fe40000004100 */
[C---:B------:R-:W-:Y:S01]  /*8bb0*/  FMUL R25, R47.reuse, R30 ;  /* 0x0000001e2f197220 */ /* 0x040fe20000400000 */
[C---:B------:R-:W-:Y:S01]  /*8bc0*/  FMUL R30, R47.reuse, R35 ;  /* 0x000000232f1e7220 */ /* 0x040fe20000400000 */
[----:B------:R-:W-:Y:S02]  /*8bd0*/  HADD2.F32 R48, -RZ, R80.H1_H1 ;  /* 0x30000050ff307230 */ /* 0x000fe40000004100 */
[C---:B------:R-:W-:Y:S01]  /*8be0*/  FMUL R6, R47.reuse, R6 ;  /* 0x000000062f067220 */ /* 0x040fe20000400000 */
[C---:B------:R-:W-:Y:S01]  /*8bf0*/  FMUL R7, R47.reuse, R7 ;  /* 0x000000072f077220 */ /* 0x040fe20000400000 */
[--C-:B------:R-:W-:Y:S02]  /*8c00*/  HADD2.F32 R52, -RZ, R81.reuse.H0_H0 ;  /* 0x20000051ff347230 */ /* 0x100fe40000004100 */
[----:B------:R-:W-:Y:S01]  /*8c10*/  FMUL R10, R47, R10 ;  /* 0x0000000a2f0a7220 */ /* 0x000fe20000400000 */
[C---:B------:R-:W-:Y:S01]  /*8c20*/  FFMA R6, R49.reuse, R3, R6 ;  /* 0x0000000331067223 */ /* 0x040fe20000000006 */
[----:B------:R-:W-:Y:S02]  /*8c30*/  HADD2.F32 R53, -RZ, R81.H1_H1 ;  /* 0x30000051ff357230 */ /* 0x000fe40000004100 */
[C---:B------:R-:W-:Y:S01]  /*8c40*/  FFMA R7, R49.reuse, R48, R7 ;  /* 0x0000003031077223 */ /* 0x040fe20000000007 */
[C---:B------:R-:W-:Y:S01]  /*8c50*/  FFMA R8, R49.reuse, R50, R8 ;  /* 0x0000003231087223 */ /* 0x040fe20000000008 */
[C---:B------:R-:W-:Y:S01]  /*8c60*/  FFMA R9, R49.reuse, R51, R9 ;  /* 0x0000003331097223 */ /* 0x040fe20000000009 */
[----:B------:R-:W-:Y:S01]  /*8c70*/  FFMA R10, R49, R52, R10 ;  /* 0x00000034310a7223 */ /* 0x000fe2000000000a */
[--C-:B------:R-:W-:Y:S01]  /*8c80*/  HADD2.F32 R48, -RZ, R74.reuse.H0_H0 ;  /* 0x2000004aff307230 */ /* 0x100fe20000004100 */
[----:B------:R-:W-:Y:S01]  /*8c90*/  F2FP.SATFINITE.E5M2.F32.PACK_AB_MERGE_C R77, R7, R6, RZ ;  /* 0x00000006074d723e */ /* 0x000fe200048060ff */
[C---:B------:R-:W-:Y:S01]  /*8ca0*/  FMUL R7, R47.reuse, R24 ;  /* 0x000000182f077220 */ /* 0x040fe20000400000 */
[C---:B------:R-:W-:Y:S01]  /*8cb0*/  FMUL R24, R47.reuse, R29 ;  /* 0x0000001d2f187220 */ /* 0x040fe20000400000 */
[C---:B------:R-:W-:Y:S01]  /*8cc0*/  FMUL R29, R47.reuse, R34 ;  /* 0x000000222f1d7220 */ /* 0x040fe20000400000 */
[----:B------:R-:W-:Y:S02]  /*8cd0*/  HADD2.F32 R74, -RZ, R74.H1_H1 ;  /* 0x3000004aff4a7230 */ /* 0x000fe40000004100 */
[C---:B------:R-:W-:Y:S01]  /*8ce0*/  FMUL R11, R47.reuse, R11 ;  /* 0x0000000b2f0b7220 */ /* 0x040fe20000400000 */
[--C-:B------:R-:W-:Y:S02]  /*8cf0*/  HADD2.F32 R56, -RZ, R82.reuse.H0_H0 ;  /* 0x20000052ff387230 */ /* 0x100fe40000004100 */
[----:B------:R-:W-:Y:S01]  /*8d00*/  FMUL R14, R47, R14 ;  /* 0x0000000e2f0e7220 */ /* 0x000fe20000400000 */
[----:B------:R-:W-:Y:S02]  /*8d10*/  HADD2.F32 R57, -RZ, R82.H1_H1 ;  /* 0x30000052ff397230 */ /* 0x000fe40000004100 */
[C---:B------:R-:W-:Y:S01]  /*8d20*/  FFMA R11, R49.reuse, R53, R11 ;  /* 0x00000035310b7223 */ /* 0x040fe2000000000b */
[----:B------:R-:W-:Y:S01]  /*8d30*/  F2FP.F16.E5M2.UNPACK_B R86, R86.H1 ;  /* 0x00000056ff56723e */ /* 0x000fe200030004ff */
[C---:B------:R-:W-:Y:S01]  /*8d40*/  FFMA R12, R49.reuse, R54, R12 ;  /* 0x00000036310c7223 */ /* 0x040fe2000000000c */
[C---:B------:R-:W-:Y:S01]  /*8d50*/  FFMA R13, R49.reuse, R55, R13 ;  /* 0x00000037310d7223 */ /* 0x040fe2000000000d */
[----:B------:R-:W-:Y:S01]  /*8d60*/  F2FP.F16.E5M2.UNPACK_B R87, R87.H1 ;  /* 0x00000057ff57723e */ /* 0x000fe200030004ff */
[----:B------:R-:W-:Y:S01]  /*8d70*/  FFMA R14, R49, R56, R14 ;  /* 0x00000038310e7223 */ /* 0x000fe2000000000e */
[----:B------:R-:W-:Y:S01]  /*8d80*/  F2FP.SATFINITE.E5M2.F32.PACK_AB_MERGE_C R10, R11, R10, RZ ;  /* 0x0000000a0b0a723e */ /* 0x000fe200048060ff */
[C---:B------:R-:W-:Y:S01]  /*8d90*/  FMUL R15, R47.reuse, R15 ;  /* 0x0000000f2f0f7220 */ /* 0x040fe20000400000 */
[--C-:B------:R-:W-:Y:S02]  /*8da0*/  HADD2.F32 R60, -RZ, R83.reuse.H0_H0 ;  /* 0x20000053ff3c7230 */ /* 0x100fe40000004100 */
[----:B------:R-:W-:Y:S01]  /*8db0*/  FMUL R18, R47, R18 ;  /* 0x000000122f127220 */ /* 0x000fe20000400000 */
[----:B------:R-:W-:Y:S02]  /*8dc0*/  HADD2.F32 R61, -RZ, R83.H1_H1 ;  /* 0x30000053ff3d7230 */ /* 0x000fe40000004100 */
[----:B------:R-:W-:Y:S01]  /*8dd0*/  FFMA R15, R49, R57, R15 ;  /* 0x00000039310f7223 */ /* 0x000fe2000000000f */
[----:B------:R-:W-:Y:S01]  /*8de0*/  IADD3 R45, PT, PT, R45, 0x1, RZ ;  /* 0x000000012d2d7810 */ /* 0x000fe20007ffe0ff */
[C---:B------:R-:W-:Y:S01]  /*8df0*/  FFMA R16, R49.reuse, R58, R16 ;  /* 0x0000003a31107223 */ /* 0x040fe20000000010 */
        /* <DEDUP_REMOVED lines=8> */
[C---:B------:R-:W-:Y:S01]  /*8e80*/  FFMA R0, R49.reuse, R62, R0 ;  /* 0x0000003e31007223 */ /* 0x040fe20000000000 */
[C---:B------:R-:W-:Y:S01]  /*8e90*/  FFMA R2, R49.reuse, R63, R2 ;  /* 0x0000003f31027223 */ /* 0x040fe20000000002 */
[--C-:B------:R-:W-:Y:S02]  /*8ea0*/  HADD2.F32 R68, -RZ, R85.reuse.H0_H0 ;  /* 0x20000055ff447230 */ /* 0x100fe40000004100 */
[----:B------:R-:W-:Y:S01]  /*8eb0*/  FFMA R3, R49, R64, R3 ;  /* 0x0000004031037223 */ /* 0x000fe20000000003 */
[----:B------:R-:W-:Y:S02]  /*8ec0*/  HADD2.F32 R69, -RZ, R85.H1_H1 ;  /* 0x30000055ff457230 */ /* 0x000fe40000004100 */
[C---:B------:R-:W-:Y:S01]  /*8ed0*/  FMUL R21, R47.reuse, R26 ;  /* 0x0000001a2f157220 */ /* 0x040fe20000400000 */
[----:B------:R-:W-:Y:S01]  /*8ee0*/  FMUL R22, R47, R27 ;  /* 0x0000001b2f167220 */ /* 0x000fe20000400000 */
[C---:B------:R-:W-:Y:S01]  /*8ef0*/  FFMA R6, R49.reuse, R65, R6 ;  /* 0x0000004131067223 */ /* 0x040fe20000000006 */
[----:B------:R-:W-:Y:S01]  /*8f00*/  FFMA R7, R49, R66, R7 ;  /* 0x0000004231077223 */ /* 0x000fe20000000007 */
[----:B------:R-:W-:Y:S01]  /*8f10*/  FMUL R23, R47, R28 ;  /* 0x0000001c2f177220 */ /* 0x000fe20000400000 */
[C---:B------:R-:W-:Y:S01]  /*8f20*/  FFMA R20, R49.reuse, R67, R20 ;  /* 0x0000004331147223 */ /* 0x040fe20000000014 */
[--C-:B------:R-:W-:Y:S02]  /*8f30*/  HADD2.F32 R72, -RZ, R86.reuse.H0_H0 ;  /* 0x20000056ff487230 */ /* 0x100fe40000004100 */
[C---:B------:R-:W-:Y:S01]  /*8f40*/  FFMA R21, R49.reuse, R68, R21 ;  /* 0x0000004431157223 */ /* 0x040fe20000000015 */
[----:B------:R-:W-:Y:S02]  /*8f50*/  HADD2.F32 R73, -RZ, R86.H1_H1 ;  /* 0x30000056ff497230 */ /* 0x000fe40000004100 */
[----:B------:R-:W-:Y:S01]  /*8f60*/  FFMA R22, R49, R69, R22 ;  /* 0x0000004531167223 */ /* 0x000fe20000000016 */
[C---:B------:R-:W-:Y:S01]  /*8f70*/  FMUL R26, R47.reuse, R31 ;  /* 0x0000001f2f1a7220 */ /* 0x040fe20000400000 */
[----:B------:R-:W-:Y:S01]  /*8f80*/  FMUL R27, R47, R32 ;  /* 0x000000202f1b7220 */ /* 0x000fe20000400000 */
[----:B------:R-:W-:Y:S01]  /*8f90*/  FFMA R23, R49, R70, R23 ;  /* 0x0000004631177223 */ /* 0x000fe20000000017 */
[----:B------:R-:W-:Y:S01]  /*8fa0*/  FMUL R28, R47, R33 ;  /* 0x000000212f1c7220 */ /* 0x000fe20000400000 */
[C---:B------:R-:W-:Y:S01]  /*8fb0*/  FFMA R24, R49.reuse, R71, R24 ;  /* 0x0000004731187223 */ /* 0x040fe20000000018 */
[--C-:B------:R-:W-:Y:S02]  /*8fc0*/  HADD2.F32 R75, -RZ, R87.reuse.H0_H0 ;  /* 0x20000057ff4b7230 */ /* 0x100fe40000004100 */
[C---:B------:R-:W-:Y:S01]  /*8fd0*/  FFMA R25, R49.reuse, R72, R25 ;  /* 0x0000004831197223 */ /* 0x040fe20000000019 */
[----:B------:R-:W-:Y:S02]  /*8fe0*/  HADD2.F32 R76, -RZ, R87.H1_H1 ;  /* 0x30000057ff4c7230 */ /* 0x000fe40000004100 */
[----:B------:R-:W-:Y:S01]  /*8ff0*/  FFMA R26, R49, R73, R26 ;  /* 0x00000049311a7223 */ /* 0x000fe2000000001a */
[----:B------:R-:W-:Y:S01]  /*9000*/  F2FP.SATFINITE.E5M2.F32.PACK_AB_MERGE_C R14, R15, R14, RZ ;  /* 0x0000000e0f0e723e */ /* 0x000fe200048060ff */
[----:B------:R-:W-:Y:S01]  /*9010*/  FFMA R27, R49, R48, R27 ;  /* 0x00000030311b7223 */ /* 0x000fe2000000001b */
[----:B------:R-:W-:Y:S01]  /*9020*/  F2FP.SATFINITE.E5M2.F32.PACK_AB_MERGE_C R18, R19, R18, RZ ;  /* 0x000000121312723e */ /* 0x000fe200048060ff */
[C---:B------:R-:W-:Y:S01]  /*9030*/  FFMA R28, R49.reuse, R74, R28 ;  /* 0x0000004a311c7223 */ /* 0x040fe2000000001c */
[C---:B------:R-:W-:Y:S01]  /*9040*/  FFMA R29, R49.reuse, R75, R29 ;  /* 0x0000004b311d7223 */ /* 0x040fe2000000001d */
[----:B------:R-:W-:Y:S01]  /*9050*/  FFMA R30, R49, R76, R30 ;  /* 0x0000004c311e7223 */ /* 0x000fe2000000001e */
[----:B------:R-:W-:Y:S02]  /*9060*/  F2FP.SATFINITE.E5M2.F32.PACK_AB_MERGE_C R32, R5, R4, R77 ;  /* 0x000000040520723e */ /* 0x000fe4000480604d */
[----:B------:R-:W-:Y:S02]  /*9070*/  F2FP.SATFINITE.E5M2.F32.PACK_AB_MERGE_C R33, R9, R8, R10 ;  /* 0x000000080921723e */ /* 0x000fe4000480600a */
        /* <DEDUP_REMOVED lines=10> */
[----:B------:R-:W-:Y:S05]  /*9120*/  F2FP.SATFINITE.E5M2.F32.PACK_AB_MERGE_C R7, R28, R27, R29 ;  /* 0x0000001b1c07723e */ /* 0x000fea000480601d */
        /* <DEDUP_REMOVED lines=18> */
.L_x_130:
[----:B------:R-:W-:Y:S05]  /*9250*/  BSYNC.RECONVERGENT B0 ;  /* 0x0000000000007941 */ /* 0x000fea0003800200 */
.L_x_129:
[----:B------:R-:W-:Y:S01]  /*9260*/  BAR.SYNC.DEFER_BLOCKING 0x1, 0x80 ;  /* 0x0042000000007b1d */ /* 0x000fe20000010000 */
[----:B------:R-:W-:Y:S01]  /*9270*/  ISETP.NE.AND P2, PT, R111, RZ, PT ;  /* 0x000000ff6f00720c */ /* 0x000fe20003f45270 */
[----:B------:R-:W-:Y:S01]  /*9280*/  IMAD.IADD R14, R43, 0x1, R94 ;  /* 0x000000012b0e7824 */ /* 0x000fe200078e025e */
[----:B------:R-:W-:Y:S01]  /*9290*/  ISETP.NE.AND P0, PT, R112, 0x2, PT ;  /* 0x000000027000780c */ /* 0x000fe20003f05270 */
[----:B------:R-:W-:Y:S01]  /*92a0*/  IMAD.IADD R15, R44, 0x1, R95 ;  /* 0x000000012c0f7824 */ /* 0x000fe200078e025f */
[----:B------:R-:W-:Y:S02]  /*92b0*/  ISETP.NE.AND P1, PT, R45, 0x4, PT ;  /* 0x000000042d00780c */ /* 0x000fe40003f25270 */
[----:B------:R-:W-:Y:S02]  /*92c0*/  SEL R2, RZ, 0x1, P0 ;  /* 0x00000001ff027807 */ /* 0x000fe40000000000 */
[----:B------:R-:W-:Y:S02]  /*92d0*/  SEL R0, RZ, 0x1, P1 ;  /* 0x00000001ff007807 */ /* 0x000fe40000800000 */
[----:B------:R-:W-:Y:S02]  /*92e0*/  LOP3.LUT R106, R106, R2, RZ, 0x3c, !PT ;  /* 0x000000026a6a7212 */ /* 0x000fe400078e3cff */
[----:B------:R-:W-:Y:S02]  /*92f0*/  LOP3.LUT R107, R107, R0, RZ, 0x3c, !PT ;  /* 0x000000006b6b7212 */ /* 0x000fe400078e3cff */
[----:B------:R-:W-:Y:S02]  /*9300*/  @P2 R2UR UR36, R103 ;  /* 0x00000000672422ca */ /* 0x000fe400000e0000 */
[----:B------:R-:W-:Y:S02]  /*9310*/  SEL R112, R112, RZ, P0 ;  /* 0x000000ff70707207 */ /* 0x000fe40000000000 */
[----:B------:R-:W-:Y:S01]  /*9320*/  SEL R45, R45, RZ, P1 ;  /* 0x000000ff2d2d7207 */ /* 0x000fe20000800000 */
[----:B------:R-:W-:Y:S10]  /*9330*/  @P2 BRA `(.L_x_131) ;  /* 0xffffffbc00382947 */ /* 0x000ff4000383ffff */
[----:B------:R-:W-:Y:S05]  /*9340*/  EXIT ;  /* 0x000000000000794d */ /* 0x000fea0003800000 */
.L_x_20:
[----:B--2---:R2:W1:Y:S02]  /*9350*/  SYNCS.PHASECHK.TRANS64.TRYWAIT P0, [R2+URZ+0x160], R3 ;  /* 0x00016003020075a7 */ /* 0x00446400080011ff */
[----:B-1----:R-:W-:Y:S05]  /*9360*/  @!P0 NANOSLEEP.SYNCS 0x989680 ;  /* 0x009896800000895d */ /* 0x002fea0003900000 */
[----:B------:R-:W1:Y:S02]  /*9370*/  @!P0 SYNCS.PHASECHK.TRANS64 P0, [R2+URZ+0x160], R3 ;  /* 0x00016003020085a7 */ /* 0x000e6400080010ff */
[----:B-1----:R-:W-:Y:S05]  /*9380*/  @!P0 BRA `(.L_x_20) ;  /* 0xfffffffc00f08947 */ /* 0x002fea000383ffff */
[----:B------:R-:W-:Y:S05]  /*9390*/  BRA `(.L_x_132) ;  /* 0xffffff8000cc7947 */ /* 0x000fea000383ffff */
.L_x_23:
[----:B-1----:R-:W-:-:S07]  /*93a0*/  MOV R2, UR33 ;  /* 0x0000002100027c02 */ /* 0x002fce0008000f00 */
.L_x_133:
[----:B-1----:R1:W2:Y:S02]  /*93b0*/  SYNCS.PHASECHK.TRANS64.TRYWAIT P0, [R2+URZ+0x50], R4 ;  /* 0x00005004020075a7 */ /* 0x0022a400080011ff */
[----:B--2---:R-:W-:Y:S05]  /*93c0*/  @!P0 NANOSLEEP.SYNCS 0x989680 ;  /* 0x009896800000895d */ /* 0x004fea0003900000 */
[----:B------:R-:W2:Y:S02]  /*93d0*/  @!P0 SYNCS.PHASECHK.TRANS64 P0, [R2+URZ+0x50], R4 ;  /* 0x00005004020085a7 */ /* 0x000ea400080010ff */
[----:B--2---:R-:W-:Y:S05]  /*93e0*/  @!P0 BRA `(.L_x_133) ;  /* 0xfffffffc00f08947 */ /* 0x004fea000383ffff */
[----:B------:R-:W-:Y:S05]  /*93f0*/  BRA `(.L_x_22) ;  /* 0xffffff84001c7947 */ /* 0x000fea000383ffff */
.L_x_29:
[----:B-1----:R-:W-:-:S07]  /*9400*/  MOV R2, UR17 ;  /* 0x0000001100027c02 */ /* 0x002fce0008000f00 */
.L_x_134:
[----:B-1----:R1:W2:Y:S02]  /*9410*/  SYNCS.PHASECHK.TRANS64.TRYWAIT P0, [R2+URZ+0x50], R4 ;  /* 0x00005004020075a7 */ /* 0x0022a400080011ff */
[----:B--2---:R-:W-:Y:S05]  /*9420*/  @!P0 NANOSLEEP.SYNCS 0x989680 ;  /* 0x009896800000895d */ /* 0x004fea0003900000 */
[----:B------:R-:W2:Y:S02]  /*9430*/  @!P0 SYNCS.PHASECHK.TRANS64 P0, [R2+URZ+0x50], R4 ;  /* 0x00005004020085a7 */ /* 0x000ea400080010ff */
[----:B--2---:R-:W-:Y:S05]  /*9440*/  @!P0 BRA `(.L_x_134) ;  /* 0xfffffffc00f08947 */ /* 0x004fea000383ffff */
[----:B------:R-:W-:Y:S05]  /*9450*/  BRA `(.L_x_28) ;  /* 0xffffff8400c47947 */ /* 0x000fea000383ffff */
.L_x_33:
[----:B-1----:R1:W2:Y:S02]  /*9460*/  SYNCS.PHASECHK.TRANS64.TRYWAIT P0, [R2+URZ+0xf0], R3 ;  /* 0x0000f003020075a7 */ /* 0x0022a400080011ff */
[----:B--2---:R-:W-:Y:S05]  /*9470*/  @!P0 NANOSLEEP.SYNCS 0x989680 ;  /* 0x009896800000895d */ /* 0x004fea0003900000 */
[----:B------:R-:W2:Y:S02]  /*9480*/  @!P0 SYNCS.PHASECHK.TRANS64 P0, [R2+URZ+0xf0], R3 ;  /* 0x0000f003020085a7 */ /* 0x000ea400080010ff */
[----:B--2---:R-:W-:Y:S05]  /*9490*/  @!P0 BRA `(.L_x_33) ;  /* 0xfffffffc00f08947 */ /* 0x004fea000383ffff */
[----:B------:R-:W-:Y:S05]  /*94a0*/  BRA `(.L_x_135) ;  /* 0xffffff8800547947 */ /* 0x000fea000383ffff */
.L_x_37:
[----:B----4-:R-:W-:-:S07]  /*94b0*/  MOV R0, UR5 ;  /* 0x0000000500007c02 */ /* 0x010fce0008000f00 */
.L_x_136:
[----:B-1----:R1:W2:Y:S02]  /*94c0*/  SYNCS.PHASECHK.TRANS64.TRYWAIT P0, [R0+URZ], R2 ;  /* 0x00000002000075a7 */ /* 0x0022a400080011ff */
[----:B--2---:R-:W-:Y:S05]  /*94d0*/  @!P0 NANOSLEEP.SYNCS 0x989680 ;  /* 0x009896800000895d */ /* 0x004fea0003900000 */
[----:B------:R-:W2:Y:S02]  /*94e0*/  @!P0 SYNCS.PHASECHK.TRANS64 P0, [R0+URZ], R2 ;  /* 0x00000002000085a7 */ /* 0x000ea400080010ff */
[----:B--2---:R-:W-:Y:S05]  /*94f0*/  @!P0 BRA `(.L_x_136) ;  /* 0xfffffffc00f08947 */ /* 0x004fea000383ffff */
[----:B------:R-:W-:Y:S05]  /*9500*/  BRA `(.L_x_137) ;  /* 0xffffff8c00c47947 */ /* 0x000fea000383ffff */
.L_x_38:
[----:B----4-:R-:W-:-:S07]  /*9510*/  MOV R0, UR5 ;  /* 0x0000000500007c02 */ /* 0x010fce0008000f00 */
.L_x_138:
[----:B-1----:R1:W2:Y:S02]  /*9520*/  SYNCS.PHASECHK.TRANS64.TRYWAIT P0, [R0+URZ], R3 ;  /* 0x00000003000075a7 */ /* 0x0022a400080011ff */
[----:B--2---:R-:W-:Y:S05]  /*9530*/  @!P0 NANOSLEEP.SYNCS 0x989680 ;  /* 0x009896800000895d */ /* 0x004fea0003900000 */
[----:B------:R-:W2:Y:S02]  /*9540*/  @!P0 SYNCS.PHASECHK.TRANS64 P0, [R0+URZ], R3 ;  /* 0x00000003000085a7 */ /* 0x000ea400080010ff */
[----:B--2---:R-:W-:Y:S05]  /*9550*/  @!P0 BRA `(.L_x_138) ;  /* 0xfffffffc00f08947 */ /* 0x004fea000383ffff */
[----:B------:R-:W-:Y:S05]  /*9560*/  BRA `(.L_x_139) ;  /* 0xffffff8c00d07947 */ /* 0x000fea000383ffff */
.L_x_39:
[----:B----4-:R-:W-:-:S07]  /*9570*/  MOV R0, UR5 ;  /* 0x0000000500007c02 */ /* 0x010fce0008000f00 */
.L_x_140:
[----:B-1----:R1:W2:Y:S02]  /*9580*/  SYNCS.PHASECHK.TRANS64.TRYWAIT P0, [R0+URZ], R3 ;  /* 0x00000003000075a7 */ /* 0x0022a400080011ff */
[----:B--2---:R-:W-:Y:S05]  /*9590*/  @!P0 NANOSLEEP.SYNCS 0x989680 ;  /* 0x009896800000895d */ /* 0x004fea0003900000 */
[----:B------:R-:W2:Y:S02]  /*95a0*/  @!P0 SYNCS.PHASECHK.TRANS64 P0, [R0+URZ], R3 ;  /* 0x00000003000085a7 */ /* 0x000ea400080010ff */
[----:B--2---:R-:W-:Y:S05]  /*95b0*/  @!P0 BRA `(.L_x_140) ;  /* 0xfffffffc00f08947 */ /* 0x004fea000383ffff */
[----:B------:R-:W-:Y:S05]  /*95c0*/  BRA `(.L_x_141) ;  /* 0xffffff8c00dc7947 */ /* 0x000fea000383ffff */
.L_x_40:
[----:B----4-:R-:W-:-:S07]  /*95d0*/  MOV R0, UR5 ;  /* 0x0000000500007c02 */ /* 0x010fce0008000f00 */
.L_x_142:
[----:B-1----:R1:W2:Y:S02]  /*95e0*/  SYNCS.PHASECHK.TRANS64.TRYWAIT P0, [R0+URZ], R3 ;  /* 0x00000003000075a7 */ /* 0x0022a400080011ff */
[----:B--2---:R-:W-:Y:S05]  /*95f0*/  @!P0 NANOSLEEP.SYNCS 0x989680 ;  /* 0x009896800000895d */ /* 0x004fea0003900000 */
[----:B------:R-:W2:Y:S02]  /*9600*/  @!P0 SYNCS.PHASECHK.TRANS64 P0, [R0+URZ], R3 ;  /* 0x00000003000085a7 */ /* 0x000ea400080010ff */
[----:B--2---:R-:W-:Y:S05]  /*9610*/  @!P0 BRA `(.L_x_142) ;  /* 0xfffffffc00f08947 */ /* 0x004fea000383ffff */
[----:B------:R-:W-:Y:S05]  /*9620*/  BRA `(.L_x_143) ;  /* 0xffffff8c00e87947 */ /* 0x000fea000383ffff */
.L_x_41:
[----:B----4-:R-:W-:-:S07]  /*9630*/  MOV R0, UR5 ;  /* 0x0000000500007c02 */ /* 0x010fce0008000f00 */
.L_x_144:
[----:B-1----:R1:W2:Y:S02]  /*9640*/  SYNCS.PHASECHK.TRANS64.TRYWAIT P0, [R0+URZ], R3 ;  /* 0x00000003000075a7 */ /* 0x0022a400080011ff */
[----:B--2---:R-:W-:Y:S05]  /*9650*/  @!P0 NANOSLEEP.SYNCS 0x989680 ;  /* 0x009896800000895d */ /* 0x004fea0003900000 */
[----:B------:R-:W2:Y:S02]  /*9660*/  @!P0 SYNCS.PHASECHK.TRANS64 P0, [R0+URZ], R3 ;  /* 0x00000003000085a7 */ /* 0x000ea400080010ff */
[----:B--2---:R-:W-:Y:S05]  /*9670*/  @!P0 BRA `(.L_x_144) ;  /* 0xfffffffc00f08947 */ /* 0x004fea000383ffff */
[----:B------:R-:W-:Y:S05]  /*9680*/  BRA `(.L_x_145) ;  /* 0xffffff8c00f47947 */ /* 0x000fea000383ffff */
.L_x_42:
[----:B----4-:R-:W-:-:S07]  /*9690*/  MOV R0, UR5 ;  /* 0x0000000500007c02 */ /* 0x010fce0008000f00 */
.L_x_146:
[----:B-1----:R1:W2:Y:S02]  /*96a0*/  SYNCS.PHASECHK.TRANS64.TRYWAIT P0, [R0+URZ], R3 ;  /* 0x00000003000075a7 */ /* 0x0022a400080011ff */
[----:B--2---:R-:W-:Y:S05]  /*96b0*/  @!P0 NANOSLEEP.SYNCS 0x989680 ;  /* 0x009896800000895d */ /* 0x004fea0003900000 */
[----:B------:R-:W2:Y:S02]  /*96c0*/  @!P0 SYNCS.PHASECHK.TRANS64 P0, [R0+URZ], R3 ;  /* 0x00000003000085a7 */ /* 0x000ea400080010ff */
[----:B--2---:R-:W-:Y:S05]  /*96d0*/  @!P0 BRA `(.L_x_146) ;  /* 0xfffffffc00f08947 */ /* 0x004fea000383ffff */
[----:B------:R-:W-:Y:S05]  /*96e0*/  BRA `(.L_x_147) ;  /* 0xffffff9000007947 */ /* 0x000fea000383ffff */
.L_x_43:
[----:B----4-:R-:W-:-:S07]  /*96f0*/  MOV R0, UR5 ;  /* 0x0000000500007c02 */ /* 0x010fce0008000f00 */
.L_x_148:
[----:B-1----:R1:W2:Y:S02]  /*9700*/  SYNCS.PHASECHK.TRANS64.TRYWAIT P0, [R0+URZ], R3 ;  /* 0x00000003000075a7 */ /* 0x0022a400080011ff */
[----:B--2---:R-:W-:Y:S05]  /*9710*/  @!P0 NANOSLEEP.SYNCS 0x989680 ;  /* 0x009896800000895d */ /* 0x004fea0003900000 */
[----:B------:R-:W2:Y:S02]  /*9720*/  @!P0 SYNCS.PHASECHK.TRANS64 P0, [R0+URZ], R3 ;  /* 0x00000003000085a7 */ /* 0x000ea400080010ff */
[----:B--2---:R-:W-:Y:S05]  /*9730*/  @!P0 BRA `(.L_x_148) ;  /* 0xfffffffc00f08947 */ /* 0x004fea000383ffff */
[----:B------:R-:W-:Y:S05]  /*9740*/  BRA `(.L_x_149) ;  /* 0xffffff90000c7947 */ /* 0x000fea000383ffff */
.L_x_44:
[----:B----4-:R-:W-:-:S07]  /*9750*/  MOV R0, UR5 ;  /* 0x0000000500007c02 */ /* 0x010fce0008000f00 */
.L_x_150:
[----:B-1----:R1:W2:Y:S02]  /*9760*/  SYNCS.PHASECHK.TRANS64.TRYWAIT P0, [R0+URZ], R3 ;  /* 0x00000003000075a7 */ /* 0x0022a400080011ff */
[----:B--2---:R-:W-:Y:S05]  /*9770*/  @!P0 NANOSLEEP.SYNCS 0x989680 ;  /* 0x009896800000895d */ /* 0x004fea0003900000 */
[----:B------:R-:W2:Y:S02]  /*9780*/  @!P0 SYNCS.PHASECHK.TRANS64 P0, [R0+URZ], R3 ;  /* 0x00000003000085a7 */ /* 0x000ea400080010ff */
[----:B--2---:R-:W-:Y:S05]  /*9790*/  @!P0 BRA `(.L_x_150) ;  /* 0xfffffffc00f08947 */ /* 0x004fea000383ffff */
[----:B------:R-:W-:Y:S05]  /*97a0*/  BRA `(.L_x_151) ;  /* 0xffffff9000187947 */ /* 0x000fea000383ffff */
.L_x_45:
[----:B----4-:R-:W-:-:S07]  /*97b0*/  MOV R0, UR5 ;  /* 0x0000000500007c02 */ /* 0x010fce0008000f00 */
.L_x_152:
[----:B-1----:R1:W2:Y:S02]  /*97c0*/  SYNCS.PHASECHK.TRANS64.TRYWAIT P0, [R0+URZ], R3 ;  /* 0x00000003000075a7 */ /* 0x0022a400080011ff */
[----:B--2---:R-:W-:Y:S05]  /*97d0*/  @!P0 NANOSLEEP.SYNCS 0x989680 ;  /* 0x009896800000895d */ /* 0x004fea0003900000 */
[----:B------:R-:W2:Y:S02]  /*97e0*/  @!P0 SYNCS.PHASECHK.TRANS64 P0, [R0+URZ], R3 ;  /* 0x00000003000085a7 */ /* 0x000ea400080010ff */
[----:B--2---:R-:W-:Y:S05]  /*97f0*/  @!P0 BRA `(.L_x_152) ;  /* 0xfffffffc00f08947 */ /* 0x004fea000383ffff */
[----:B------:R-:W-:Y:S05]  /*9800*/  BRA `(.L_x_153) ;  /* 0xffffff9000247947 */ /* 0x000fea000383ffff */
.L_x_48:
[----:B-1----:R1:W2:Y:S02]  /*9810*/  SYNCS.PHASECHK.TRANS64.TRYWAIT P0, [R0+URZ+0x150], R4 ;  /* 0x00015004000075a7 */ /* 0x0022a400080011ff */
[----:B--2---:R-:W-:Y:S05]  /*9820*/  @!P0 NANOSLEEP.SYNCS 0x989680 ;  /* 0x009896800000895d */ /* 0x004fea0003900000 */
[----:B------:R-:W2:Y:S02]  /*9830*/  @!P0 SYNCS.PHASECHK.TRANS64 P0, [R0+URZ+0x150], R4 ;  /* 0x00015004000085a7 */ /* 0x000ea400080010ff */
[----:B--2---:R-:W-:Y:S05]  /*9840*/  @!P0 BRA `(.L_x_48) ;  /* 0xfffffffc00f08947 */ /* 0x004fea000383ffff */
[----:B------:R-:W-:Y:S05]  /*9850*/  BRA `(.L_x_154) ;  /* 0xffffff9000807947 */ /* 0x000fea000383ffff */
.L_x_49:
[----:B------:R-:W-:-:S07]  /*9860*/  MOV R0, UR5 ;  /* 0x0000000500007c02 */ /* 0x000fce0008000f00 */
.L_x_155:
[----:B-1----:R1:W2:Y:S02]  /*9870*/  SYNCS.PHASECHK.TRANS64.TRYWAIT P0, [R0+URZ+0x100], R5 ;  /* 0x00010005000075a7 */ /* 0x0022a400080011ff */
[----:B--2---:R-:W-:Y:S05]  /*9880*/  @!P0 NANOSLEEP.SYNCS 0x989680 ;  /* 0x009896800000895d */ /* 0x004fea0003900000 */
[----:B------:R-:W2:Y:S02]  /*9890*/  @!P0 SYNCS.PHASECHK.TRANS64 P0, [R0+URZ+0x100], R5 ;  /* 0x00010005000085a7 */ /* 0x000ea400080010ff */
[----:B--2---:R-:W-:Y:S05]  /*98a0*/  @!P0 BRA `(.L_x_155) ;  /* 0xfffffffc00f08947 */ /* 0x004fea000383ffff */
[----:B------:R-:W-:Y:S05]  /*98b0*/  BRA `(.L_x_156) ;  /* 0xffffff9000907947 */ /* 0x000fea000383ffff */
.L_x_50:
[----:B-1----:R1:W2:Y:S02]  /*98c0*/  SYNCS.PHASECHK.TRANS64.TRYWAIT P1, [R0+URZ+0xf0], R4 ;  /* 0x0000f004000075a7 */ /* 0x0022a400080211ff */
[----:B--2---:R-:W-:Y:S05]  /*98d0*/  @!P1 NANOSLEEP.SYNCS 0x989680 ;  /* 0x009896800000995d */ /* 0x004fea0003900000 */
[----:B------:R-:W2:Y:S02]  /*98e0*/  @!P1 SYNCS.PHASECHK.TRANS64 P1, [R0+URZ+0xf0], R4 ;  /* 0x0000f004000095a7 */ /* 0x000ea400080210ff */
[----:B--2---:R-:W-:Y:S05]  /*98f0*/  @!P1 BRA `(.L_x_50) ;  /* 0xfffffffc00f09947 */ /* 0x004fea000383ffff */
[----:B------:R-:W-:Y:S05]  /*9900*/  BRA `(.L_x_157) ;  /* 0xffffff9000c07947 */ /* 0x000fea000383ffff */
.L_x_53:
[----:B------:R-:W-:-:S07]  /*9910*/  MOV R0, UR5 ;  /* 0x0000000500007c02 */ /* 0x000fce0008000f00 */
.L_x_158:
[----:B-1----:R1:W2:Y:S02]  /*9920*/  SYNCS.PHASECHK.TRANS64.TRYWAIT P0, [R0+URZ+0x100], R2 ;  /* 0x00010002000075a7 */ /* 0x0022a400080011ff */
[----:B--2---:R-:W-:Y:S05]  /*9930*/  @!P0 NANOSLEEP.SYNCS 0x989680 ;  /* 0x009896800000895d */ /* 0x004fea0003900000 */
[----:B------:R-:W2:Y:S02]  /*9940*/  @!P0 SYNCS.PHASECHK.TRANS64 P0, [R0+URZ+0x100], R2 ;  /* 0x00010002000085a7 */ /* 0x000ea400080010ff */
[----:B--2---:R-:W-:Y:S05]  /*9950*/  @!P0 BRA `(.L_x_158) ;  /* 0xfffffffc00f08947 */ /* 0x004fea000383ffff */
[----:B------:R-:W-:Y:S05]  /*9960*/  BRA `(.L_x_52) ;  /* 0xffffff9400147947 */ /* 0x000fea000383ffff */
.L_x_60:
[----:B-1----:R1:W2:Y:S02]  /*9970*/  SYNCS.PHASECHK.TRANS64.TRYWAIT P1, [R0+URZ+0xf0], R2 ;  /* 0x0000f002000075a7 */ /* 0x0022a400080211ff */
[----:B--2---:R-:W-:Y:S05]  /*9980*/  @!P1 NANOSLEEP.SYNCS 0x989680 ;  /* 0x009896800000995d */ /* 0x004fea0003900000 */
[----:B------:R-:W2:Y:S02]  /*9990*/  @!P1 SYNCS.PHASECHK.TRANS64 P1, [R0+URZ+0xf0], R2 ;  /* 0x0000f002000095a7 */ /* 0x000ea400080210ff */
[----:B--2---:R-:W-:Y:S05]  /*99a0*/  @!P1 BRA `(.L_x_60) ;  /* 0xfffffffc00f09947 */ /* 0x004fea000383ffff */
[----:B------:R-:W-:Y:S05]  /*99b0*/  BRA `(.L_x_159) ;  /* 0xffffff9800707947 */ /* 0x000fea000383ffff */
.L_x_61:
[----:B------:R-:W-:-:S07]  /*99c0*/  MOV R2, UR8 ;  /* 0x0000000800027c02 */ /* 0x000fce0008000f00 */
.L_x_160:
[----:B-1----:R1:W2:Y:S02]  /*99d0*/  SYNCS.PHASECHK.TRANS64.TRYWAIT P0, [R2+URZ+0x130], R0 ;  /* 0x00013000020075a7 */ /* 0x0022a400080011ff */
[----:B--2---:R-:W-:Y:S05]  /*99e0*/  @!P0 NANOSLEEP.SYNCS 0x989680 ;  /* 0x009896800000895d */ /* 0x004fea0003900000 */
[----:B------:R-:W2:Y:S02]  /*99f0*/  @!P0 SYNCS.PHASECHK.TRANS64 P0, [R2+URZ+0x130], R0 ;  /* 0x00013000020085a7 */ /* 0x000ea400080010ff */
[----:B--2---:R-:W-:Y:S05]  /*9a00*/  @!P0 BRA `(.L_x_160) ;  /* 0xfffffffc00f08947 */ /* 0x004fea000383ffff */
[----:B------:R-:W-:Y:S05]  /*9a10*/  BRA `(.L_x_161) ;  /* 0xffffff9800c07947 */ /* 0x000fea000383ffff */
.L_x_64:
[----:B------:R-:W-:Y:S07]  /*9a20*/  MOV R0, UR7 ;  /* 0x0000000700007c02 */ /* 0x000fee0008000f00 */
.L_x_162:
[----:B-1----:R1:W2:Y:S02]  /*9a30*/  SYNCS.PHASECHK.TRANS64.TRYWAIT P0, [R0+URZ], R2 ;  /* 0x00000002000075a7 */ /* 0x0022a400080011ff */
[----:B--2---:R-:W-:Y:S05]  /*9a40*/  @!P0 NANOSLEEP.SYNCS 0x989680 ;  /* 0x009896800000895d */ /* 0x004fea0003900000 */
[----:B------:R-:W2:Y:S02]  /*9a50*/  @!P0 SYNCS.PHASECHK.TRANS64 P0, [R0+URZ], R2 ;  /* 0x00000002000085a7 */ /* 0x000ea400080010ff */
[----:B--2---:R-:W-:Y:S05]  /*9a60*/  @!P0 BRA `(.L_x_162) ;  /* 0xfffffffc00f08947 */ /* 0x004fea000383ffff */
[----:B------:R-:W-:Y:S05]  /*9a70*/  BRA `(.L_x_63) ;  /* 0xffffff9800dc7947 */ /* 0x000fea000383ffff */
.L_x_67:
[----:B------:R-:W-:-:S07]  /*9a80*/  MOV R0, UR5 ;  /* 0x0000000500007c02 */ /* 0x000fce0008000f00 */
.L_x_163:
[----:B--2---:R2:W3:Y:S02]  /*9a90*/  SYNCS.PHASECHK.TRANS64.TRYWAIT P0, [R0+URZ], R2 ;  /* 0x00000002000075a7 */ /* 0x0044e400080011ff */
[----:B---3--:R-:W-:Y:S05]  /*9aa0*/  @!P0 NANOSLEEP.SYNCS 0x989680 ;  /* 0x009896800000895d */ /* 0x008fea0003900000 */
[----:B------:R-:W3:Y:S02]  /*9ab0*/  @!P0 SYNCS.PHASECHK.TRANS64 P0, [R0+URZ], R2 ;  /* 0x00000002000085a7 */ /* 0x000ee400080010ff */
[----:B---3--:R-:W-:Y:S05]  /*9ac0*/  @!P0 BRA `(.L_x_163) ;  /* 0xfffffffc00f08947 */ /* 0x008fea000383ffff */
[----:B------:R-:W-:Y:S05]  /*9ad0*/  BRA `(.L_x_164) ;  /* 0xffffff9c00907947 */ /* 0x000fea000383ffff */
.L_x_68:
[----:B------:R-:W-:-:S07]  /*9ae0*/  MOV R0, UR5 ;  /* 0x0000000500007c02 */ /* 0x000fce0008000f00 */
.L_x_165:
[----:B-1----:R1:W2:Y:S02]  /*9af0*/  SYNCS.PHASECHK.TRANS64.TRYWAIT P0, [R0+URZ], R3 ;  /* 0x00000003000075a7 */ /* 0x0022a400080011ff */
[----:B--2---:R-:W-:Y:S05]  /*9b00*/  @!P0 NANOSLEEP.SYNCS 0x989680 ;  /* 0x009896800000895d */ /* 0x004fea0003900000 */
[----:B------:R-:W2:Y:S02]  /*9b10*/  @!P0 SYNCS.PHASECHK.TRANS64 P0, [R0+URZ], R3 ;  /* 0x00000003000085a7 */ /* 0x000ea400080010ff */
[----:B--2---:R-:W-:Y:S05]  /*9b20*/  @!P0 BRA `(.L_x_165) ;  /* 0xfffffffc00f08947 */ /* 0x004fea000383ffff */
[----:B------:R-:W-:Y:S05]  /*9b30*/  BRA `(.L_x_166) ;  /* 0xffffff9c009c7947 */ /* 0x000fea000383ffff */
.L_x_69:
[----:B------:R-:W-:-:S07]  /*9b40*/  MOV R0, UR5 ;  /* 0x0000000500007c02 */ /* 0x000fce0008000f00 */
.L_x_167:
[----:B-1----:R1:W2:Y:S02]  /*9b50*/  SYNCS.PHASECHK.TRANS64.TRYWAIT P0, [R0+URZ], R3 ;  /* 0x00000003000075a7 */ /* 0x0022a400080011ff */
[----:B--2---:R-:W-:Y:S05]  /*9b60*/  @!P0 NANOSLEEP.SYNCS 0x989680 ;  /* 0x009896800000895d */ /* 0x004fea0003900000 */
[----:B------:R-:W2:Y:S02]  /*9b70*/  @!P0 SYNCS.PHASECHK.TRANS64 P0, [R0+URZ], R3 ;  /* 0x00000003000085a7 */ /* 0x000ea400080010ff */
[----:B--2---:R-:W-:Y:S05]  /*9b80*/  @!P0 BRA `(.L_x_167) ;  /* 0xfffffffc00f08947 */ /* 0x004fea000383ffff */
[----:B------:R-:W-:Y:S05]  /*9b90*/  BRA `(.L_x_168) ;  /* 0xffffff9c00a87947 */ /* 0x000fea000383ffff */
.L_x_70:
[----:B-1----:R-:W-:-:S07]  /*9ba0*/  MOV R0, UR7 ;  /* 0x0000000700007c02 */ /* 0x002fce0008000f00 */
.L_x_169:
[----:B-1----:R1:W2:Y:S02]  /*9bb0*/  SYNCS.PHASECHK.TRANS64.TRYWAIT P0, [R0+URZ], R2 ;  /* 0x00000002000075a7 */ /* 0x0022a400080011ff */
[----:B--2---:R-:W-:Y:S05]  /*9bc0*/  @!P0 NANOSLEEP.SYNCS 0x989680 ;  /* 0x009896800000895d */ /* 0x004fea0003900000 */
[----:B------:R-:W2:Y:S02]  /*9bd0*/  @!P0 SYNCS.PHASECHK.TRANS64 P0, [R0+URZ], R2 ;  /* 0x00000002000085a7 */ /* 0x000ea400080010ff */
[----:B--2---:R-:W-:Y:S05]  /*9be0*/  @!P0 BRA `(.L_x_169) ;  /* 0xfffffffc00f08947 */ /* 0x004fea000383ffff */
[----:B------:R-:W-:Y:S05]  /*9bf0*/  BRA `(.L_x_170) ;  /* 0xffffff9c00b47947 */ /* 0x000fea000383ffff */
.L_x_75:
[----:B--2---:R2:W3:Y:S02]  /*9c00*/  SYNCS.PHASECHK.TRANS64.TRYWAIT P0, [R0+URZ+0xf0], R2 ;  /* 0x0000f002000075a7 */ /* 0x0044e400080011ff */
[----:B---3--:R-:W-:Y:S05]  /*9c10*/  @!P0 NANOSLEEP.SYNCS 0x989680 ;  /* 0x009896800000895d */ /* 0x008fea0003900000 */
[----:B------:R-:W3:Y:S02]  /*9c20*/  @!P0 SYNCS.PHASECHK.TRANS64 P0, [R0+URZ+0xf0], R2 ;  /* 0x0000f002000085a7 */ /* 0x000ee400080010ff */
[----:B---3--:R-:W-:Y:S05]  /*9c30*/  @!P0 BRA `(.L_x_75) ;  /* 0xfffffffc00f08947 */ /* 0x008fea000383ffff */
[----:B------:R-:W-:Y:S05]  /*9c40*/  BRA `(.L_x_171) ;  /* 0xffffffa000c07947 */ /* 0x000fea000383ffff */
.L_x_78:
[----:B------:R-:W-:Y:S07]  /*9c50*/  MOV R0, UR7 ;  /* 0x0000000700007c02 */ /* 0x000fee0008000f00 */
.L_x_172:
[----:B--2---:R2:W3:Y:S02]  /*9c60*/  SYNCS.PHASECHK.TRANS64.TRYWAIT P0, [R0+URZ+0xe8], R2 ;  /* 0x0000e802000075a7 */ /* 0x0044e400080011ff */
[----:B---3--:R-:W-:Y:S05]  /*9c70*/  @!P0 NANOSLEEP.SYNCS 0x989680 ;  /* 0x009896800000895d */ /* 0x008fea0003900000 */
[----:B------:R-:W3:Y:S02]  /*9c80*/  @!P0 SYNCS.PHASECHK.TRANS64 P0, [R0+URZ+0xe8], R2 ;  /* 0x0000e802000085a7 */ /* 0x000ee400080010ff */
[----:B---3--:R-:W-:Y:S05]  /*9c90*/  @!P0 BRA `(.L_x_172) ;  /* 0xfffffffc00f08947 */ /* 0x008fea000383ffff */
[----:B------:R-:W-:Y:S05]  /*9ca0*/  BRA `(.L_x_77) ;  /* 0xffffffa400a07947 */ /* 0x000fea000383ffff */
.L_x_81:
[----:B------:R-:W-:Y:S07]  /*9cb0*/  MOV R0, UR7 ;  /* 0x0000000700007c02 */ /* 0x000fee0008000f00 */
.L_x_173:
[----:B-1----:R1:W2:Y:S02]  /*9cc0*/  SYNCS.PHASECHK.TRANS64.TRYWAIT P0, [R0+URZ+0xc0], R14 ;  /* 0x0000c00e000075a7 */ /* 0x0022a400080011ff */
[----:B--2---:R-:W-:Y:S05]  /*9cd0*/  @!P0 NANOSLEEP.SYNCS 0x989680 ;  /* 0x009896800000895d */ /* 0x004fea0003900000 */
[----:B------:R-:W2:Y:S02]  /*9ce0*/  @!P0 SYNCS.PHASECHK.TRANS64 P0, [R0+URZ+0xc0], R14 ;  /* 0x0000c00e000085a7 */ /* 0x000ea400080010ff */
[----:B--2---:R-:W-:Y:S05]  /*9cf0*/  @!P0 BRA `(.L_x_173) ;  /* 0xfffffffc00f08947 */ /* 0x004fea000383ffff */
[----:B------:R-:W-:Y:S05]  /*9d00*/  BRA `(.L_x_174) ;  /* 0xffffffa800187947 */ /* 0x000fea000383ffff */
.L_x_82:
[----:B------:R-:W-:Y:S07]  /*9d10*/  MOV R0, UR7 ;  /* 0x0000000700007c02 */ /* 0x000fee0008000f00 */
.L_x_175:
[----:B-1----:R1:W2:Y:S02]  /*9d20*/  SYNCS.PHASECHK.TRANS64.TRYWAIT P0, [R0+URZ+0xc8], R14 ;  /* 0x0000c80e000075a7 */ /* 0x0022a400080011ff */
[----:B--2---:R-:W-:Y:S05]  /*9d30*/  @!P0 NANOSLEEP.SYNCS 0x989680 ;  /* 0x009896800000895d */ /* 0x004fea0003900000 */
[----:B------:R-:W2:Y:S02]  /*9d40*/  @!P0 SYNCS.PHASECHK.TRANS64 P0, [R0+URZ+0xc8], R14 ;  /* 0x0000c80e000085a7 */ /* 0x000ea400080010ff */
[----:B--2---:R-:W-:Y:S05]  /*9d50*/  @!P0 BRA `(.L_x_175) ;  /* 0xfffffffc00f08947 */ /* 0x004fea000383ffff */
[----:B------:R-:W-:Y:S05]  /*9d60*/  BRA `(.L_x_176) ;  /* 0xffffffa800507947 */ /* 0x000fea000383ffff */
.L_x_83:
[----:B------:R-:W-:Y:S07]  /*9d70*/  MOV R0, UR7 ;  /* 0x0000000700007c02 */ /* 0x000fee0008000f00 */
.L_x_177:
[----:B-1----:R1:W2:Y:S02]  /*9d80*/  SYNCS.PHASECHK.TRANS64.TRYWAIT P0, [R0+URZ+0xd0], R14 ;  /* 0x0000d00e000075a7 */ /* 0x0022a400080011ff */
[----:B--2---:R-:W-:Y:S05]  /*9d90*/  @!P0 NANOSLEEP.SYNCS 0x989680 ;  /* 0x009896800000895d */ /* 0x004fea0003900000 */
[----:B------:R-:W2:Y:S02]  /*9da0*/  @!P0 SYNCS.PHASECHK.TRANS64 P0, [R0+URZ+0xd0], R14 ;  /* 0x0000d00e000085a7 */ /* 0x000ea400080010ff */
[----:B--2---:R-:W-:Y:S05]  /*9db0*/  @!P0 BRA `(.L_x_177) ;  /* 0xfffffffc00f08947 */ /* 0x004fea000383ffff */
[----:B------:R-:W-:Y:S05]  /*9dc0*/  BRA `(.L_x_178) ;  /* 0xffffffa800947947 */ /* 0x000fea000383ffff */
.L_x_84:
[----:B------:R-:W-:Y:S07]  /*9dd0*/  MOV R0, UR7 ;  /* 0x0000000700007c02 */ /* 0x000fee0008000f00 */
.L_x_179:
[----:B-1----:R1:W2:Y:S02]  /*9de0*/  SYNCS.PHASECHK.TRANS64.TRYWAIT P0, [R0+URZ+0xd8], R14 ;  /* 0x0000d80e000075a7 */ /* 0x0022a400080011ff */
[----:B--2---:R-:W-:Y:S05]  /*9df0*/  @!P0 NANOSLEEP.SYNCS 0x989680 ;  /* 0x009896800000895d */ /* 0x004fea0003900000 */
[----:B------:R-:W2:Y:S02]  /*9e00*/  @!P0 SYNCS.PHASECHK.TRANS64 P0, [R0+URZ+0xd8], R14 ;  /* 0x0000d80e000085a7 */ /* 0x000ea400080010ff */
[----:B--2---:R-:W-:Y:S05]  /*9e10*/  @!P0 BRA `(.L_x_179) ;  /* 0xfffffffc00f08947 */ /* 0x004fea000383ffff */
[----:B------:R-:W-:Y:S05]  /*9e20*/  BRA `(.L_x_180) ;  /* 0xffffffac00187947 */ /* 0x000fea000383ffff */
.L_x_86:
[----:B------:R-:W-:-:S07]  /*9e30*/  MOV R0, UR7 ;  /* 0x0000000700007c02 */ /* 0x000fce0008000f00 */
.L_x_181:
[----:B-1----:R1:W3:Y:S02]  /*9e40*/  SYNCS.PHASECHK.TRANS64.TRYWAIT P0, [R0+URZ+0xc0], R2 ;  /* 0x0000c002000075a7 */ /* 0x0022e400080011ff */
[----:B---3--:R-:W-:Y:S05]  /*9e50*/  @!P0 NANOSLEEP.SYNCS 0x989680 ;  /* 0x009896800000895d */ /* 0x008fea0003900000 */
[----:B------:R-:W3:Y:S02]  /*9e60*/  @!P0 SYNCS.PHASECHK.TRANS64 P0, [R0+URZ+0xc0], R2 ;  /* 0x0000c002000085a7 */ /* 0x000ee400080010ff */
[----:B---3--:R-:W-:Y:S05]  /*9e70*/  @!P0 BRA `(.L_x_181) ;  /* 0xfffffffc00f08947 */ /* 0x008fea000383ffff */
[----:B------:R-:W-:Y:S05]  /*9e80*/  BRA `(.L_x_182) ;  /* 0xffffffac00887947 */ /* 0x000fea000383ffff */
.L_x_87:
[----:B-1----:R-:W-:-:S07]  /*9e90*/  MOV R0, UR7 ;  /* 0x0000000700007c02 */ /* 0x002fce0008000f00 */
.L_x_183:
[----:B-1----:R1:W3:Y:S02]  /*9ea0*/  SYNCS.PHASECHK.TRANS64.TRYWAIT P0, [R0+URZ+0xc8], R2 ;  /* 0x0000c802000075a7 */ /* 0x0022e400080011ff */
[----:B---3--:R-:W-:Y:S05]  /*9eb0*/  @!P0 NANOSLEEP.SYNCS 0x989680 ;  /* 0x009896800000895d */ /* 0x008fea0003900000 */
[----:B------:R-:W3:Y:S02]  /*9ec0*/  @!P0 SYNCS.PHASECHK.TRANS64 P0, [R0+URZ+0xc8], R2 ;  /* 0x0000c802000085a7 */ /* 0x000ee400080010ff */
[----:B---3--:R-:W-:Y:S05]  /*9ed0*/  @!P0 BRA `(.L_x_183) ;  /* 0xfffffffc00f08947 */ /* 0x008fea000383ffff */
[----:B------:R-:W-:Y:S05]  /*9ee0*/  BRA `(.L_x_184) ;  /* 0xffffffac00787947 */ /* 0x000fea000383ffff */
.L_x_88:
[----:B-1----:R-:W-:-:S07]  /*9ef0*/  MOV R0, UR7 ;  /* 0x0000000700007c02 */ /* 0x002fce0008000f00 */
.L_x_185:
[----:B-1----:R1:W3:Y:S02]  /*9f00*/  SYNCS.PHASECHK.TRANS64.TRYWAIT P0, [R0+URZ+0xd0], R2 ;  /* 0x0000d002000075a7 */ /* 0x0022e400080011ff */
[----:B---3--:R-:W-:Y:S05]  /*9f10*/  @!P0 NANOSLEEP.SYNCS 0x989680 ;  /* 0x009896800000895d */ /* 0x008fea0003900000 */
[----:B------:R-:W3:Y:S02]  /*9f20*/  @!P0 SYNCS.PHASECHK.TRANS64 P0, [R0+URZ+0xd0], R2 ;  /* 0x0000d002000085a7 */ /* 0x000ee400080010ff */
[----:B---3--:R-:W-:Y:S05]  /*9f30*/  @!P0 BRA `(.L_x_185) ;  /* 0xfffffffc00f08947 */ /* 0x008fea000383ffff */
[----:B------:R-:W-:Y:S05]  /*9f40*/  BRA `(.L_x_186) ;  /* 0xffffffac00687947 */ /* 0x000fea000383ffff */
.L_x_90:
[----:B--2---:R2:W4:Y:S02]  /*9f50*/  SYNCS.PHASECHK.TRANS64.TRYWAIT P0, [R0+URZ+0xf0], R2 ;  /* 0x0000f002000075a7 */ /* 0x00452400080011ff */
[----:B----4-:R-:W-:Y:S05]  /*9f60*/  @!P0 NANOSLEEP.SYNCS 0x989680 ;  /* 0x009896800000895d */ /* 0x010fea0003900000 */
[----:B------:R-:W4:Y:S02]  /*9f70*/  @!P0 SYNCS.PHASECHK.TRANS64 P0, [R0+URZ+0xf0], R2 ;  /* 0x0000f002000085a7 */ /* 0x000f2400080010ff */
[----:B----4-:R-:W-:Y:S05]  /*9f80*/  @!P0 BRA `(.L_x_90) ;  /* 0xfffffffc00f08947 */ /* 0x010fea000383ffff */
[----:B------:R-:W-:Y:S05]  /*9f90*/  BRA `(.L_x_187) ;  /* 0xffffffb000347947 */ /* 0x000fea000383ffff */
.L_x_101:
[----:B-1----:R1:W3:Y:S02]  /*9fa0*/  SYNCS.PHASECHK.TRANS64.TRYWAIT P1, [R2+URZ+0xa0], R0 ;  /* 0x0000a000020075a7 */ /* 0x0022e400080211ff */
[----:B---3--:R-:W-:Y:S05]  /*9fb0*/  @!P1 NANOSLEEP.SYNCS 0x989680 ;  /* 0x009896800000995d */ /* 0x008fea0003900000 */
[----:B------:R-:W3:Y:S02]  /*9fc0*/  @!P1 SYNCS.PHASECHK.TRANS64 P1, [R2+URZ+0xa0], R0 ;  /* 0x0000a000020095a7 */ /* 0x000ee400080210ff */
[----:B---3--:R-:W-:Y:S05]  /*9fd0*/  @!P1 BRA `(.L_x_101) ;  /* 0xfffffffc00f09947 */ /* 0x008fea000383ffff */
[----:B------:R-:W-:Y:S05]  /*9fe0*/  BRA `(.L_x_100) ;  /* 0xffffffbc004c7947 */ /* 0x000fea000383ffff */
.L_x_103:
[----:B-1----:R1:W2:Y:S02]  /*9ff0*/  SYNCS.PHASECHK.TRANS64.TRYWAIT P0, [R113+URZ+0x110], R3 ;  /* 0x00011003710075a7 */ /* 0x0022a400080011ff */
[----:B--2---:R-:W-:Y:S05]  /*a000*/  @!P0 NANOSLEEP.SYNCS 0x989680 ;  /* 0x009896800000895d */ /* 0x004fea0003900000 */
[----:B------:R-:W2:Y:S02]  /*a010*/  @!P0 SYNCS.PHASECHK.TRANS64 P0, [R113+URZ+0x110], R3 ;  /* 0x00011003710085a7 */ /* 0x000ea400080010ff */
[----:B--2---:R-:W-:Y:S05]  /*a020*/  @!P0 BRA `(.L_x_103) ;  /* 0xfffffffc00f08947 */ /* 0x004fea000383ffff */
[----:B------:R-:W-:Y:S05]  /*a030*/  BRA `(.L_x_102) ;  /* 0xffffffbc00a07947 */ /* 0x000fea000383ffff */
.L_x_111:
[----:B--2---:R2:W3:Y:S02]  /*a040*/  SYNCS.PHASECHK.TRANS64.TRYWAIT P0, [R0+URZ+0xa0], R3 ;  /* 0x0000a003000075a7 */ /* 0x0044e400080011ff */
[----:B---3--:R-:W-:Y:S05]  /*a050*/  @!P0 NANOSLEEP.SYNCS 0x989680 ;  /* 0x009896800000895d */ /* 0x008fea0003900000 */
[----:B------:R-:W3:Y:S02]  /*a060*/  @!P0 SYNCS.PHASECHK.TRANS64 P0, [R0+URZ+0xa0], R3 ;  /* 0x0000a003000085a7 */ /* 0x000ee400080010ff */
[----:B---3--:R-:W-:Y:S05]  /*a070*/  @!P0 BRA `(.L_x_111) ;  /* 0xfffffffc00f08947 */ /* 0x008fea000383ffff */
[----:B------:R-:W-:Y:S05]  /*a080*/  BRA `(.L_x_110) ;  /* 0xffffffc800907947 */ /* 0x000fea000383ffff */
.L_x_119:
[----:B--2---:R2:W3:Y:S02]  /*a090*/  SYNCS.PHASECHK.TRANS64.TRYWAIT P0, [R0+URZ+0xa0], R4 ;  /* 0x0000a004000075a7 */ /* 0x0044e400080011ff */
[----:B---3--:R-:W-:Y:S05]  /*a0a0*/  @!P0 NANOSLEEP.SYNCS 0x989680 ;  /* 0x009896800000895d */ /* 0x008fea0003900000 */
[----:B------:R-:W3:Y:S02]  /*a0b0*/  @!P0 SYNCS.PHASECHK.TRANS64 P0, [R0+URZ+0xa0], R4 ;  /* 0x0000a004000085a7 */ /* 0x000ee400080010ff */
[----:B---3--:R-:W-:Y:S05]  /*a0c0*/  @!P0 BRA `(.L_x_119) ;  /* 0xfffffffc00f08947 */ /* 0x008fea000383ffff */
[----:B------:R-:W-:Y:S05]  /*a0d0*/  BRA `(.L_x_118) ;  /* 0xffffffd400d47947 */ /* 0x000fea000383ffff */
.L_x_127:
[----:B--2---:R2:W3:Y:S02]  /*a0e0*/  SYNCS.PHASECHK.TRANS64.TRYWAIT P0, [R0+URZ+0xa0], R4 ;  /* 0x0000a004000075a7 */ /* 0x0044e400080011ff */
[----:B---3--:R-:W-:Y:S05]  /*a0f0*/  @!P0 NANOSLEEP.SYNCS 0x989680 ;  /* 0x009896800000895d */ /* 0x008fea0003900000 */
[----:B------:R-:W3:Y:S02]  /*a100*/  @!P0 SYNCS.PHASECHK.TRANS64 P0, [R0+URZ+0xa0], R4 ;  /* 0x0000a004000085a7 */ /* 0x000ee400080010ff */
[----:B---3--:R-:W-:Y:S05]  /*a110*/  @!P0 BRA `(.L_x_127) ;  /* 0xfffffffc00f08947 */ /* 0x008fea000383ffff */
[----:B------:R-:W-:Y:S05]  /*a120*/  BRA `(.L_x_126) ;  /* 0xffffffe400247947 */ /* 0x000fea000383ffff */
        .weak           $__internal_0_$__cuda_sm10x_tcgen05_guardrail_trap_col_being_dealloced_not_returned_by_alloc
        .type           $__internal_0_$__cuda_sm10x_tcgen05_guardrail_trap_col_being_dealloced_not_returned_by_alloc,@function
        .size           $__internal_0_$__cuda_sm10x_tcgen05_guardrail_trap_col_being_dealloced_not_returned_by_alloc,($__internal_1_$__cuda_sm10x_tcgen05_guardrail_trap_phase_invalid_during_alloc - $__internal_0_$__cuda_sm10x_tcgen05_guardrail_trap_col_being_dealloced_not_returned_by_alloc)
$__internal_0_$__cuda_sm10x_tcgen05_guardrail_trap_col_being_dealloced_not_returned_by_alloc:
[----:B------:R-:W-:Y:S05]  /*a130*/  BPT.TRAP 0x1 ;  /* 0x000000040000795c */ /* 0x000fea0000300000 */
[----:B------:R-:W-:-:S04]  /*a140*/  HFMA2 R3, -RZ, RZ, 0, 0 ;  /* 0x00000000ff037431 */ /* 0x000fc800000001ff */
[----:B------:R-:W-:Y:S05]  /*a150*/  RET.REL.NODEC R2 `(_ZN7cutlass13device_kernelINS_4gemm6kernel13GemmUniversalIN4cute5tupleIJiiiiEEENS1_10collective13CollectiveMmaINS1_35MainloopSm100TmaUmmaWarpSpecializedILi10ELi2ELi4ENS5_IJNS4_1CILi1EEESB_SB_EEEEENS5_IJNSA_ILi64EEENSA_ILi256EEESE_EEENS_12float_e5m2_tENS5_IJSB_llEEENS_12float_e4m3_tENS5_IJlSB_lEEENS4_8TiledMMAINS4_8MMA_AtomIJNS4_10MMA_TraitsINS4_19SM100_MMA_F8F6F4_SSEJSH_SJ_fSE_SF_NS4_17integral_constantINS4_4UMMA5MajorELSR_1EEENSP_ISR_LSR_0EEENSP_INSQ_7ScaleInELSU_0EEESV_EEEEEENS4_6LayoutISC_NS5_IJNSA_ILi0EEESZ_SZ_EEEEENS5_IJNS4_10UnderscoreES12_S12_EEEEENS4_13SM90_TMA_LOADENS4_14ComposedLayoutINS4_7SwizzleILi2ELi4ELi3EEENS4_18smem_ptr_flag_bitsILi8EEENSY_INS5_IJSE_NSA_ILi8EEEEEENS5_IJSB_SE_EEEEEEEvNS4_8identityES15_NS16_IS18_S1A_NSY_INS5_IJS1B_SE_EEENS5_IJSE_SB_EEEEEEEvS1G_EENS_8epilogue10collective18CollectiveEpilogueINS1M_23Sm100TmaWarpSpecializedILi4ELi2ELi32ELb0ELb0EEEJSG_NS5_IJNSY_ISE_SB_EES1R_EEESH_SK_SH_SK_NS1M_6fusion15FusionCallbacksIS1Q_NS1T_17LinearCombinationISH_fSH_fLNS_15FloatRoundStyleE2EEESG_S1S_JEEENS4_5SM1004TMEM4LOAD26SM100_TMEM_LOAD_16dp32b32xES15_S1K_NS4_39AutoVectorizingCopyWithAssumedAlignmentILi128EEENS4_14SM90_TMA_STOREES1K_S24_S24_EEEvvEEEEvNT_6ParamsE) ;  /* 0xffffff5c02a87950 */ /* 0x000fea0003c3ffff */
        .weak           $__internal_1_$__cuda_sm10x_tcgen05_guardrail_trap_phase_invalid_during_alloc
        .type           $__internal_1_$__cuda_sm10x_tcgen05_guardrail_trap_phase_invalid_during_alloc,@function
        .size           $__internal_1_$__cuda_sm10x_tcgen05_guardrail_trap_phase_invalid_during_alloc,($__internal_2_$__cuda_sm10x_tcgen05_guardrail_trap_unallocated_columns_being_dealloced - $__internal_1_$__cuda_sm10x_tcgen05_guardrail_trap_phase_invalid_during_alloc)
$__internal_1_$__cuda_sm10x_tcgen05_guardrail_trap_phase_invalid_during_alloc:
[----:B------:R-:W-:Y:S05]  /*a160*/  BPT.TRAP 0x1 ;  /* 0x000000040000795c */ /* 0x000fea0000300000 */
[----:B------:R-:W-:-:S04]  /*a170*/  MOV R3, 0x0 ;  /* 0x0000000000037802 */ /* 0x000fc80000000f00 */
[----:B------:R-:W-:Y:S05]  /*a180*/  RET.REL.NODEC R2 `(_ZN7cutlass13device_kernelINS_4gemm6kernel13GemmUniversalIN4cute5tupleIJiiiiEEENS1_10collective13CollectiveMmaINS1_35MainloopSm100TmaUmmaWarpSpecializedILi10ELi2ELi4ENS5_IJNS4_1CILi1EEESB_SB_EEEEENS5_IJNSA_ILi64EEENSA_ILi256EEESE_EEENS_12float_e5m2_tENS5_IJSB_llEEENS_12float_e4m3_tENS5_IJlSB_lEEENS4_8TiledMMAINS4_8MMA_AtomIJNS4_10MMA_TraitsINS4_19SM100_MMA_F8F6F4_SSEJSH_SJ_fSE_SF_NS4_17integral_constantINS4_4UMMA5MajorELSR_1EEENSP_ISR_LSR_0EEENSP_INSQ_7ScaleInELSU_0EEESV_EEEEEENS4_6LayoutISC_NS5_IJNSA_ILi0EEESZ_SZ_EEEEENS5_IJNS4_10UnderscoreES12_S12_EEEEENS4_13SM90_TMA_LOADENS4_14ComposedLayoutINS4_7SwizzleILi2ELi4ELi3EEENS4_18smem_ptr_flag_bitsILi8EEENSY_INS5_IJSE_NSA_ILi8EEEEEENS5_IJSB_SE_EEEEEEEvNS4_8identityES15_NS16_IS18_S1A_NSY_INS5_IJS1B_SE_EEENS5_IJSE_SB_EEEEEEEvS1G_EENS_8epilogue10collective18CollectiveEpilogueINS1M_23Sm100TmaWarpSpecializedILi4ELi2ELi32ELb0ELb0EEEJSG_NS5_IJNSY_ISE_SB_EES1R_EEESH_SK_SH_SK_NS1M_6fusion15FusionCallbacksIS1Q_NS1T_17LinearCombinationISH_fSH_fLNS_15FloatRoundStyleE2EEESG_S1S_JEEENS4_5SM1004TMEM4LOAD26SM100_TMEM_LOAD_16dp32b32xES15_S1K_NS4_39AutoVectorizingCopyWithAssumedAlignmentILi128EEENS4_14SM90_TMA_STOREES1K_S24_S24_EEEvvEEEEvNT_6ParamsE) ;  /* 0xffffff5c029c7950 */ /* 0x000fea0003c3ffff */
        .weak           $__internal_2_$__cuda_sm10x_tcgen05_guardrail_trap_unallocated_columns_being_dealloced
        .type           $__internal_2_$__cuda_sm10x_tcgen05_guardrail_trap_unallocated_columns_being_dealloced,@function
        .size           $__internal_2_$__cuda_sm10x_tcgen05_guardrail_trap_unallocated_columns_being_dealloced,(.L_x_189 - $__internal_2_$__cuda_sm10x_tcgen05_guardrail_trap_unallocated_columns_being_dealloced)
$__internal_2_$__cuda_sm10x_tcgen05_guardrail_trap_unallocated_columns_being_dealloced:
[----:B------:R-:W-:Y:S05]  /*a190*/  BPT.TRAP 0x1 ;  /* 0x000000040000795c */ /* 0x000fea0000300000 */
[----:B------:R-:W-:-:S04]  /*a1a0*/  HFMA2 R3, -RZ, RZ, 0, 0 ;  /* 0x00000000ff037431 */ /* 0x000fc800000001ff */
[----:B------:R-:W-:Y:S05]  /*a1b0*/  RET.REL.NODEC R2 `(_ZN7cutlass13device_kernelINS_4gemm6kernel13GemmUniversalIN4cute5tupleIJiiiiEEENS1_10collective13CollectiveMmaINS1_35MainloopSm100TmaUmmaWarpSpecializedILi10ELi2ELi4ENS5_IJNS4_1CILi1EEESB_SB_EEEEENS5_IJNSA_ILi64EEENSA_ILi256EEESE_EEENS_12float_e5m2_tENS5_IJSB_llEEENS_12float_e4m3_tENS5_IJlSB_lEEENS4_8TiledMMAINS4_8MMA_AtomIJNS4_10MMA_TraitsINS4_19SM100_MMA_F8F6F4_SSEJSH_SJ_fSE_SF_NS4_17integral_constantINS4_4UMMA5MajorELSR_1EEENSP_ISR_LSR_0EEENSP_INSQ_7ScaleInELSU_0EEESV_EEEEEENS4_6LayoutISC_NS5_IJNSA_ILi0EEESZ_SZ_EEEEENS5_IJNS4_10UnderscoreES12_S12_EEEEENS4_13SM90_TMA_LOADENS4_14ComposedLayoutINS4_7SwizzleILi2ELi4ELi3EEENS4_18smem_ptr_flag_bitsILi8EEENSY_INS5_IJSE_NSA_ILi8EEEEEENS5_IJSB_SE_EEEEEEEvNS4_8identityES15_NS16_IS18_S1A_NSY_INS5_IJS1B_SE_EEENS5_IJSE_SB_EEEEEEEvS1G_EENS_8epilogue10collective18CollectiveEpilogueINS1M_23Sm100TmaWarpSpecializedILi4ELi2ELi32ELb0ELb0EEEJSG_NS5_IJNSY_ISE_SB_EES1R_EEESH_SK_SH_SK_NS1M_6fusion15FusionCallbacksIS1Q_NS1T_17LinearCombinationISH_fSH_fLNS_15FloatRoundStyleE2EEESG_S1S_JEEENS4_5SM1004TMEM4LOAD26SM100_TMEM_LOAD_16dp32b32xES15_S1K_NS4_39AutoVectorizingCopyWithAssumedAlignmentILi128EEENS4_14SM90_TMA_STOREES1K_S24_S24_EEEvvEEEEvNT_6ParamsE) ;  /* 0xffffff5c02907950 */ /* 0x000fea0003c3ffff */
.L_x_188:
[----:B------:R-:W-:-:S00]  /*a1c0*/  BRA `(.L_x_188) ;  /* 0xfffffffc00fc7947 */ /* 0x000fc0000383ffff */
[----:B------:R-:W-:-:S00]  /*a1d0*/  NOP ;  /* 0x0000000000007918 */ /* 0x000fc00000000000 */
        /* <DEDUP_REMOVED lines=10> */
.L_x_189:


//--------------------- .nv.global.init           --------------------------
	.section	.nv.global.init,"aw",@progbits
.nv.global.init:
	.type		$str$27,@object
	.size		$str$27,($str$28 - $str$27)
$str$27:
        /*0000*/ 	.byte	0x28, 0x61, 0x64, 0x64, 0x72, 0x65, 0x73, 0x73, 0x20, 0x26, 0x20, 0x6d, 0x61, 0x73, 0x6b, 0x29
        /*0010*/ 	.byte	0x20, 0x3d, 0x3d, 0x20, 0x30, 0x00
	.type		$str$28,@object
	.size		$str$28,($str$26 - $str$28)
$str$28:
        /*0016*/ 	.byte	0x2f, 0x74, 0x6d, 0x70, 0x2f, 0x63, 0x75, 0x74, 0x6c, 0x61, 0x73, 0x73, 0x5f, 0x73, 0x77, 0x65
        /*0026*/ 	.byte	0x65, 0x70, 0x5f, 0x73, 0x72, 0x63, 0x2f, 0x69, 0x6e, 0x63, 0x6c, 0x75, 0x64, 0x65, 0x2f, 0x63
        /*0036*/ 	.byte	0x75, 0x74, 0x65, 0x2f, 0x70, 0x6f, 0x69, 0x6e, 0x74, 0x65, 0x72, 0x5f, 0x66, 0x6c, 0x61, 0x67
        /*0046*/ 	.byte	0x67, 0x65, 0x64, 0x2e, 0x68, 0x70, 0x70, 0x00
	.type		$str$26,@object
	.size		$str$26,($str$25 - $str$26)
$str$26:
        /*004e*/ 	.byte	0x2f, 0x74, 0x6d, 0x70, 0x2f, 0x63, 0x75, 0x74, 0x6c, 0x61, 0x73, 0x73, 0x5f, 0x73, 0x77, 0x65
        /*005e*/ 	.byte	0x65, 0x70, 0x5f, 0x73, 0x72, 0x63, 0x2f, 0x69, 0x6e, 0x63, 0x6c, 0x75, 0x64, 0x65, 0x2f, 0x63
        /*006e*/ 	.byte	0x75, 0x74, 0x65, 0x2f, 0x61, 0x74, 0x6f, 0x6d, 0x2f, 0x63, 0x6f, 0x70, 0x79, 0x5f, 0x74, 0x72
        /*007e*/ 	.byte	0x61, 0x69, 0x74, 0x73, 0x5f, 0x73, 0x6d, 0x31, 0x30, 0x30, 0x2e, 0x68, 0x70, 0x70, 0x00
	.type		$str$25,@object
	.size		$str$25,(__unnamed_1 - $str$25)
$str$25:
        /*008d*/ 	.byte	0x28, 0x28, 0x75, 0x69, 0x6e, 0x74, 0x33, 0x32, 0x5f, 0x74, 0x28, 0x74, 0x68, 0x72, 0x65, 0x61
        /*009d*/ 	.byte	0x64, 0x49, 0x64, 0x78, 0x2e, 0x78, 0x29, 0x20, 0x2f, 0x20, 0x33, 0x32, 0x29, 0x20, 0x25, 0x20
        /*00ad*/ 	.byte	0x34, 0x29, 0x20, 0x3d, 0x3d, 0x20, 0x28, 0x28, 0x28, 0x74, 0x6d, 0x65, 0x6d, 0x5f, 0x61, 0x64
        /*00bd*/ 	.byte	0x64, 0x72, 0x20, 0x3e, 0x3e, 0x20, 0x31, 0x36, 0x29, 0x20, 0x2f, 0x20, 0x33, 0x32, 0x29, 0x20
        /*00cd*/ 	.byte	0x25, 0x20, 0x34, 0x29, 0x00
	.type		__unnamed_1,@object
	.size		__unnamed_1,(__unnamed_2 - __unnamed_1)
__unnamed_1:
        /*00d2*/ 	.byte	0x61, 0x75, 0x74, 0x6f, 0x20, 0x63, 0x75, 0x74, 0x65, 0x3a, 0x3a, 0x61, 0x73, 0x5f, 0x70, 0x6f
        /* <DEDUP_REMOVED lines=24> */
        /*0262*/ 	.byte	0x3c, 0x34, 0x30, 0x39, 0x36, 0x3e, 0x3e, 0x3e, 0x3e, 0x5d, 0x00
	.type		__unnamed_2,@object
	.size		__unnamed_2,(__unnamed_3 - __unnamed_2)
__unnamed_2:
        /* <DEDUP_REMOVED lines=26> */
	.type		__unnamed_3,@object
	.size		__unnamed_3,(.L_3 - __unnamed_3)
__unnamed_3:
        /* <DEDUP_REMOVED lines=40> */
        /*0688*/ 	.byte	0x74, 0x65, 0x3a, 0x3a, 0x43, 0x3c, 0x30, 0x3e, 0x3e, 0x3e, 0x3e, 0x5d, 0x00
.L_3:


//--------------------- .nv.shared._ZN7cutlass13device_kernelINS_4gemm6kernel13GemmUniversalIN4cute5tupleIJiiiiEEENS1_10collective13CollectiveMmaINS1_35MainloopSm100TmaUmmaWarpSpecializedILi10ELi2ELi4ENS5_IJNS4_1CILi1EEESB_SB_EEEEENS5_IJNSA_ILi64EEENSA_ILi256EEESE_EEENS_12float_e5m2_tENS5_IJSB_llEEENS_12float_e4m3_tENS5_IJlSB_lEEENS4_8TiledMMAINS4_8MMA_AtomIJNS4_10MMA_TraitsINS4_19SM100_MMA_F8F6F4_SSEJSH_SJ_fSE_SF_NS4_17integral_constantINS4_4UMMA5MajorELSR_1EEENSP_ISR_LSR_0EEENSP_INSQ_7ScaleInELSU_0EEESV_EEEEEENS4_6LayoutISC_NS5_IJNSA_ILi0EEESZ_SZ_EEEEENS5_IJNS4_10UnderscoreES12_S12_EEEEENS4_13SM90_TMA_LOADENS4_14ComposedLayoutINS4_7SwizzleILi2ELi4ELi3EEENS4_18smem_ptr_flag_bitsILi8EEENSY_INS5_IJSE_NSA_ILi8EEEEEENS5_IJSB_SE_EEEEEEEvNS4_8identityES15_NS16_IS18_S1A_NSY_INS5_IJS1B_SE_EEENS5_IJSE_SB_EEEEEEEvS1G_EENS_8epilogue10collective18CollectiveEpilogueINS1M_23Sm100TmaWarpSpecializedILi4ELi2ELi32ELb0ELb0EEEJSG_NS5_IJNSY_ISE_SB_EES1R_EEESH_SK_SH_SK_NS1M_6fusion15FusionCallbacksIS1Q_NS1T_17LinearCombinationISH_fSH_fLNS_15FloatRoundStyleE2EEESG_S1S_JEEENS4_5SM1004TMEM4LOAD26SM100_TMEM_LOAD_16dp32b32xES15_S1K_NS4_39AutoVectorizingCopyWithAssumedAlignmentILi128EEENS4_14SM90_TMA_STOREES1K_S24_S24_EEEvvEEEEvNT_6ParamsE --------------------------
	.section	.nv.shared._ZN7cutlass13device_kernelINS_4gemm6kernel13GemmUniversalIN4cute5tupleIJiiiiEEENS1_10collective13CollectiveMmaINS1_35MainloopSm100TmaUmmaWarpSpecializedILi10ELi2ELi4ENS5_IJNS4_1CILi1EEESB_SB_EEEEENS5_IJNSA_ILi64EEENSA_ILi256EEESE_EEENS_12float_e5m2_tENS5_IJSB_llEEENS_12float_e4m3_tENS5_IJlSB_lEEENS4_8TiledMMAINS4_8MMA_AtomIJNS4_10MMA_TraitsINS4_19SM100_MMA_F8F6F4_SSEJSH_SJ_fSE_SF_NS4_17integral_constantINS4_4UMMA5MajorELSR_1EEENSP_ISR_LSR_0EEENSP_INSQ_7ScaleInELSU_0EEESV_EEEEEENS4_6LayoutISC_NS5_IJNSA_ILi0EEESZ_SZ_EEEEENS5_IJNS4_10UnderscoreES12_S12_EEEEENS4_13SM90_TMA_LOADENS4_14ComposedLayoutINS4_7SwizzleILi2ELi4ELi3EEENS4_18smem_ptr_flag_bitsILi8EEENSY_INS5_IJSE_NSA_ILi8EEEEEENS5_IJSB_SE_EEEEEEEvNS4_8identityES15_NS16_IS18_S1A_NSY_INS5_IJS1B_SE_EEENS5_IJSE_SB_EEEEEEEvS1G_EENS_8epilogue10collective18CollectiveEpilogueINS1M_23Sm100TmaWarpSpecializedILi4ELi2ELi32ELb0ELb0EEEJSG_NS5_IJNSY_ISE_SB_EES1R_EEESH_SK_SH_SK_NS1M_6fusion15FusionCallbacksIS1Q_NS1T_17LinearCombinationISH_fSH_fLNS_15FloatRoundStyleE2EEESG_S1S_JEEENS4_5SM1004TMEM4LOAD26SM100_TMEM_LOAD_16dp32b32xES15_S1K_NS4_39AutoVectorizingCopyWithAssumedAlignmentILi128EEENS4_14SM90_TMA_STOREES1K_S24_S24_EEEvvEEEEvNT_6ParamsE,"aw",@nobits
	.sectionflags	@""
	.align	16
	.zero		1024


//--------------------- .nv.shared.reserved.0     --------------------------
	.section	.nv.shared.reserved.0,"aw",@nobits
	.weak		__nv_reservedSMEM_offset_0_alias
	.size		__nv_reservedSMEM_offset_0_alias, 0, 64
	.other		__nv_reservedSMEM_offset_0_alias,@"STO_CUDA_RESERVED_SHARED STV_DEFAULT"
__nv_reservedSMEM_offset_0_alias:
	.zero		0
.nv.shared.reserved.0:
	.zero		64
	.weak		__nv_reservedSMEM_tcgen05_partition
	.type		__nv_reservedSMEM_tcgen05_partition,@object
	.size		__nv_reservedSMEM_tcgen05_partition,(.L_0 - __nv_reservedSMEM_tcgen05_partition)
__nv_reservedSMEM_tcgen05_partition:
	.zero		32
.L_0:


//--------------------- .nv.global                --------------------------
	.section	.nv.global,"aw",@nobits
.nv.global:
	.type		_ZN40_INTERNAL_5e63bcec_4_k_cu_c272b9bb_282564cute1_E,@object
	.size		_ZN40_INTERNAL_5e63bcec_4_k_cu_c272b9bb_282564cute1_E,(_ZN40_INTERNAL_5e63bcec_4_k_cu_c272b9bb_282564cuda3std3__45__cpo6cbeginE - _ZN40_INTERNAL_5e63bcec_4_k_cu_c272b9bb_282564cute1_E)
_ZN40_INTERNAL_5e63bcec_4_k_cu_c272b9bb_282564cute1_E:
	.zero		1
	.type		_ZN40_INTERNAL_5e63bcec_4_k_cu_c272b9bb_282564cuda3std3__45__cpo6cbeginE,@object
	.size		_ZN40_INTERNAL_5e63bcec_4_k_cu_c272b9bb_282564cuda3std3__45__cpo6cbeginE,(_ZN40_INTERNAL_5e63bcec_4_k_cu_c272b9bb_282564cuda3std3__48in_placeE - _ZN40_INTERNAL_5e63bcec_4_k_cu_c272b9bb_282564cuda3std3__45__cpo6cbeginE)
_ZN40_INTERNAL_5e63bcec_4_k_cu_c272b9bb_282564cuda3std3__45__cpo6cbeginE:
	.zero		1
	.type		_ZN40_INTERNAL_5e63bcec_4_k_cu_c272b9bb_282564cuda3std3__48in_placeE,@object
	.size		_ZN40_INTERNAL_5e63bcec_4_k_cu_c272b9bb_282564cuda3std3__48in_placeE,(_ZN40_INTERNAL_5e63bcec_4_k_cu_c272b9bb_282564cuda3std6ranges3__45__cpo9iter_moveE - _ZN40_INTERNAL_5e63bcec_4_k_cu_c272b9bb_282564cuda3std3__48in_placeE)
_ZN40_INTERNAL_5e63bcec_4_k_cu_c272b9bb_282564cuda3std3__48in_placeE:
	.zero		1
	.type		_ZN40_INTERNAL_5e63bcec_4_k_cu_c272b9bb_282564cuda3std6ranges3__45__cpo9iter_moveE,@object
	.size		_ZN40_INTERNAL_5e63bcec_4_k_cu_c272b9bb_282564cuda3std6ranges3__45__cpo9iter_moveE,(_ZN40_INTERNAL_5e63bcec_4_k_cu_c272b9bb_282564cuda3std3__45__cpo5beginE - _ZN40_INTERNAL_5e63bcec_4_k_cu_c272b9bb_282564cuda3std6ranges3__45__cpo9iter_moveE)
_ZN40_INTERNAL_5e63bcec_4_k_cu_c272b9bb_282564cuda3std6ranges3__45__cpo9iter_moveE:
	.zero		1
	.type		_ZN40_INTERNAL_5e63bcec_4_k_cu_c272b9bb_282564cuda3std3__45__cpo5beginE,@object
	.size		_ZN40_INTERNAL_5e63bcec_4_k_cu_c272b9bb_282564cuda3std3__45__cpo5beginE,(_ZN40_INTERNAL_5e63bcec_4_k_cu_c272b9bb_282564cuda3std3__442_GLOBAL__N__5e63bcec_4_k_cu_c272b9bb_282566ignoreE - _ZN40_INTERNAL_5e63bcec_4_k_cu_c272b9bb_282564cuda3std3__45__cpo5beginE)
_ZN40_INTERNAL_5e63bcec_4_k_cu_c272b9bb_282564cuda3std3__45__cpo5beginE:
	.zero		1
	.type		_ZN40_INTERNAL_5e63bcec_4_k_cu_c272b9bb_282564cuda3std3__442_GLOBAL__N__5e63bcec_4_k_cu_c272b9bb_282566ignoreE,@object
	.size		_ZN40_INTERNAL_5e63bcec_4_k_cu_c272b9bb_282564cuda3std3__442_GLOBAL__N__5e63bcec_4_k_cu_c272b9bb_282566ignoreE,(_ZN40_INTERNAL_5e63bcec_4_k_cu_c272b9bb_282564cute7productE - _ZN40_INTERNAL_5e63bcec_4_k_cu_c272b9bb_282564cuda3std3__442_GLOBAL__N__5e63bcec_4_k_cu_c272b9bb_282566ignoreE)
_ZN40_INTERNAL_5e63bcec_4_k_cu_c272b9bb_282564cuda3std3__442_GLOBAL__N__5e63bcec_4_k_cu_c272b9bb_282566ignoreE:
	.zero		1
	.type		_ZN40_INTERNAL_5e63bcec_4_k_cu_c272b9bb_282564cute7productE,@object
	.size		_ZN40_INTERNAL_5e63bcec_4_k_cu_c272b9bb_282564cute7productE,(_ZN40_INTERNAL_5e63bcec_4_k_cu_c272b9bb_282564cuda3std3__45__cpo3endE - _ZN40_INTERNAL_5e63bcec_4_k_cu_c272b9bb_282564cute7productE)
_ZN40_INTERNAL_5e63bcec_4_k_cu_c272b9bb_282564cute7productE:
	.zero		1
	.type		_ZN40_INTERNAL_5e63bcec_4_k_cu_c272b9bb_282564cuda3std3__45__cpo3endE,@object
	.size		_ZN40_INTERNAL_5e63bcec_4_k_cu_c272b9bb_282564cuda3std3__45__cpo3endE,(_ZN40_INTERNAL_5e63bcec_4_k_cu_c272b9bb_282564cuda3std3__419piecewise_constructE - _ZN40_INTERNAL_5e63bcec_4_k_cu_c272b9bb_282564cuda3std3__45__cpo3endE)
_ZN40_INTERNAL_5e63bcec_4_k_cu_c272b9bb_282564cuda3std3__45__cpo3endE:
	.zero		1
	.type		_ZN40_INTERNAL_5e63bcec_4_k_cu_c272b9bb_282564cuda3std3__419piecewise_constructE,@object
	.size		_ZN40_INTERNAL_5e63bcec_4_k_cu_c272b9bb_282564cuda3std3__419piecewise_constructE,(_ZN40_INTERNAL_5e63bcec_4_k_cu_c272b9bb_282564cuda3std3__45__cpo4cendE - _ZN40_INTERNAL_5e63bcec_4_k_cu_c272b9bb_282564cuda3std3__419piecewise_constructE)
_ZN40_INTERNAL_5e63bcec_4_k_cu_c272b9bb_282564cuda3std3__419piecewise_constructE:
	.zero		1
	.type		_ZN40_INTERNAL_5e63bcec_4_k_cu_c272b9bb_282564cuda3std3__45__cpo4cendE,@object
	.size		_ZN40_INTERNAL_5e63bcec_4_k_cu_c272b9bb_282564cuda3std3__45__cpo4cendE,(_ZN40_INTERNAL_5e63bcec_4_k_cu_c272b9bb_282564cuda3std6ranges3__45__cpo4swapE - _ZN40_INTERNAL_5e63bcec_4_k_cu_c272b9bb_282564cuda3std3__45__cpo4cendE)
_ZN40_INTERNAL_5e63bcec_4_k_cu_c272b9bb_282564cuda3std3__45__cpo4cendE:
	.zero		1
	.type		_ZN40_INTERNAL_5e63bcec_4_k_cu_c272b9bb_282564cuda3std6ranges3__45__cpo4swapE,@object
	.size		_ZN40_INTERNAL_5e63bcec_4_k_cu_c272b9bb_282564cuda3std6ranges3__45__cpo4swapE,(.L_11 - _ZN40_INTERNAL_5e63bcec_4_k_cu_c272b9bb_282564cuda3std6ranges3__45__cpo4swapE)
_ZN40_INTERNAL_5e63bcec_4_k_cu_c272b9bb_282564cuda3std6ranges3__45__cpo4swapE:
	.zero		1
.L_11:


//--------------------- .nv.constant0._ZN7cutlass13device_kernelINS_4gemm6kernel13GemmUniversalIN4cute5tupleIJiiiiEEENS1_10collective13CollectiveMmaINS1_35MainloopSm100TmaUmmaWarpSpecializedILi10ELi2ELi4ENS5_IJNS4_1CILi1EEESB_SB_EEEEENS5_IJNSA_ILi64EEENSA_ILi256EEESE_EEENS_12float_e5m2_tENS5_IJSB_llEEENS_12float_e4m3_tENS5_IJlSB_lEEENS4_8TiledMMAINS4_8MMA_AtomIJNS4_10MMA_TraitsINS4_19SM100_MMA_F8F6F4_SSEJSH_SJ_fSE_SF_NS4_17integral_constantINS4_4UMMA5MajorELSR_1EEENSP_ISR_LSR_0EEENSP_INSQ_7ScaleInELSU_0EEESV_EEEEEENS4_6LayoutISC_NS5_IJNSA_ILi0EEESZ_SZ_EEEEENS5_IJNS4_10UnderscoreES12_S12_EEEEENS4_13SM90_TMA_LOADENS4_14ComposedLayoutINS4_7SwizzleILi2ELi4ELi3EEENS4_18smem_ptr_flag_bitsILi8EEENSY_INS5_IJSE_NSA_ILi8EEEEEENS5_IJSB_SE_EEEEEEEvNS4_8identityES15_NS16_IS18_S1A_NSY_INS5_IJS1B_SE_EEENS5_IJSE_SB_EEEEEEEvS1G_EENS_8epilogue10collective18CollectiveEpilogueINS1M_23Sm100TmaWarpSpecializedILi4ELi2ELi32ELb0ELb0EEEJSG_NS5_IJNSY_ISE_SB_EES1R_EEESH_SK_SH_SK_NS1M_6fusion15FusionCallbacksIS1Q_NS1T_17LinearCombinationISH_fSH_fLNS_15FloatRoundStyleE2EEESG_S1S_JEEENS4_5SM1004TMEM4LOAD26SM100_TMEM_LOAD_16dp32b32xES15_S1K_NS4_39AutoVectorizingCopyWithAssumedAlignmentILi128EEENS4_14SM90_TMA_STOREES1K_S24_S24_EEEvvEEEEvNT_6ParamsE --------------------------
	.section	.nv.constant0._ZN7cutlass13device_kernelINS_4gemm6kernel13GemmUniversalIN4cute5tupleIJiiiiEEENS1_10collective13CollectiveMmaINS1_35MainloopSm100TmaUmmaWarpSpecializedILi10ELi2ELi4ENS5_IJNS4_1CILi1EEESB_SB_EEEEENS5_IJNSA_ILi64EEENSA_ILi256EEESE_EEENS_12float_e5m2_tENS5_IJSB_llEEENS_12float_e4m3_tENS5_IJlSB_lEEENS4_8TiledMMAINS4_8MMA_AtomIJNS4_10MMA_TraitsINS4_19SM100_MMA_F8F6F4_SSEJSH_SJ_fSE_SF_NS4_17integral_constantINS4_4UMMA5MajorELSR_1EEENSP_ISR_LSR_0EEENSP_INSQ_7ScaleInELSU_0EEESV_EEEEEENS4_6LayoutISC_NS5_IJNSA_ILi0EEESZ_SZ_EEEEENS5_IJNS4_10UnderscoreES12_S12_EEEEENS4_13SM90_TMA_LOADENS4_14ComposedLayoutINS4_7SwizzleILi2ELi4ELi3EEENS4_18smem_ptr_flag_bitsILi8EEENSY_INS5_IJSE_NSA_ILi8EEEEEENS5_IJSB_SE_EEEEEEEvNS4_8identityES15_NS16_IS18_S1A_NSY_INS5_IJS1B_SE_EEENS5_IJSE_SB_EEEEEEEvS1G_EENS_8epilogue10collective18CollectiveEpilogueINS1M_23Sm100TmaWarpSpecializedILi4ELi2ELi32ELb0ELb0EEEJSG_NS5_IJNSY_ISE_SB_EES1R_EEESH_SK_SH_SK_NS1M_6fusion15FusionCallbacksIS1Q_NS1T_17LinearCombinationISH_fSH_fLNS_15FloatRoundStyleE2EEESG_S1S_JEEENS4_5SM1004TMEM4LOAD26SM100_TMEM_LOAD_16dp32b32xES15_S1K_NS4_39AutoVectorizingCopyWithAssumedAlignmentILi128EEENS4_14SM90_TMA_STOREES1K_S24_S24_EEEvvEEEEvNT_6ParamsE,"a",@progbits
	.sectionflags	@""
	.align	4
.nv.constant0._ZN7cutlass13device_kernelINS_4gemm6kernel13GemmUniversalIN4cute5tupleIJiiiiEEENS1_10collective13CollectiveMmaINS1_35MainloopSm100TmaUmmaWarpSpecializedILi10ELi2ELi4ENS5_IJNS4_1CILi1EEESB_SB_EEEEENS5_IJNSA_ILi64EEENSA_ILi256EEESE_EEENS_12float_e5m2_tENS5_IJSB_llEEENS_12float_e4m3_tENS5_IJlSB_lEEENS4_8TiledMMAINS4_8MMA_AtomIJNS4_10MMA_TraitsINS4_19SM100_MMA_F8F6F4_SSEJSH_SJ_fSE_SF_NS4_17integral_constantINS4_4UMMA5MajorELSR_1EEENSP_ISR_LSR_0EEENSP_INSQ_7ScaleInELSU_0EEESV_EEEEEENS4_6LayoutISC_NS5_IJNSA_ILi0EEESZ_SZ_EEEEENS5_IJNS4_10UnderscoreES12_S12_EEEEENS4_13SM90_TMA_LOADENS4_14ComposedLayoutINS4_7SwizzleILi2ELi4ELi3EEENS4_18smem_ptr_flag_bitsILi8EEENSY_INS5_IJSE_NSA_ILi8EEEEEENS5_IJSB_SE_EEEEEEEvNS4_8identityES15_NS16_IS18_S1A_NSY_INS5_IJS1B_SE_EEENS5_IJSE_SB_EEEEEEEvS1G_EENS_8epilogue10collective18CollectiveEpilogueINS1M_23Sm100TmaWarpSpecializedILi4ELi2ELi32ELb0ELb0EEEJSG_NS5_IJNSY_ISE_SB_EES1R_EEESH_SK_SH_SK_NS1M_6fusion15FusionCallbacksIS1Q_NS1T_17LinearCombinationISH_fSH_fLNS_15FloatRoundStyleE2EEESG_S1S_JEEENS4_5SM1004TMEM4LOAD26SM100_TMEM_LOAD_16dp32b32xES15_S1K_NS4_39AutoVectorizingCopyWithAssumedAlignmentILi128EEENS4_14SM90_TMA_STOREES1K_S24_S24_EEEvvEEEEvNT_6ParamsE:
	.zero		2944


//--------------------- SYMBOLS --------------------------

	.type		.nv.reservedSmem.offset0,@object
	.size		.nv.reservedSmem.offset0,0x4
	.type		.nv.reservedSmem.cap,@object
	.size		.nv.reservedSmem.cap,0x4
	.type		__assertfail,@function
